//
// Generated by NVIDIA NVVM Compiler
//
// Compiler Build ID: CL-36424714
// Cuda compilation tools, release 13.0, V13.0.88
// Based on NVVM 20.0.0
//

.version 9.0
.target sm_100
.address_size 64

	// .globl	_Z3XW_iiPdS_S_i
.extern .func __assertfail
(
	.param .b64 __assertfail_param_0,
	.param .b64 __assertfail_param_1,
	.param .b32 __assertfail_param_2,
	.param .b64 __assertfail_param_3,
	.param .b64 __assertfail_param_4
)
;
// _ZZ13XW_blockized_iiPdS_S_iE4ds_A has been demoted
// _ZZ13XW_blockized_iiPdS_S_iE4ds_B has been demoted
// _ZZ13XW_blockized_iiPdS_S_iE4ds_O has been demoted
.global .align 1 .b8 __unnamed_1[71] = {118, 111, 105, 100, 32, 88, 87, 95, 98, 108, 111, 99, 107, 105, 122, 101, 100, 95, 98, 101, 116, 116, 101, 114, 95, 40, 105, 110, 116, 44, 32, 105, 110, 116, 44, 32, 100, 111, 117, 98, 108, 101, 32, 42, 44, 32, 100, 111, 117, 98, 108, 101, 32, 42, 44, 32, 100, 111, 117, 98, 108, 101, 32, 42, 44, 32, 105, 110, 116, 41};
// _ZZ20XW_blockized_better_iiPdS_S_iE4ds_A has been demoted
// _ZZ20XW_blockized_better_iiPdS_S_iE4ds_B has been demoted
// _ZZ20XW_blockized_better_iiPdS_S_iE4ds_O has been demoted
// _ZZ8sgemm_V1PdS_S_iiiE3s_a has been demoted
// _ZZ8sgemm_V1PdS_S_iiiE3s_b has been demoted
.global .align 1 .b8 __unnamed_2[74] = {118, 111, 105, 100, 32, 108, 111, 103, 83, 111, 102, 116, 109, 97, 120, 95, 65, 88, 95, 40, 105, 110, 116, 44, 32, 100, 111, 117, 98, 108, 101, 32, 42, 44, 32, 100, 111, 117, 98, 108, 101, 32, 42, 44, 32, 105, 110, 116, 32, 42, 44, 32, 105, 110, 116, 32, 42, 44, 32, 100, 111, 117, 98, 108, 101, 32, 42, 44, 32, 105, 110, 116, 41};
// _ZZ14logSoftmax_AX_iPdS_PiS0_S_iE10shared_mem has been demoted
.global .align 1 .b8 __unnamed_3[81] = {118, 111, 105, 100, 32, 108, 111, 103, 83, 111, 102, 116, 109, 97, 120, 95, 65, 88, 95, 98, 101, 116, 116, 101, 114, 95, 40, 105, 110, 116, 44, 32, 100, 111, 117, 98, 108, 101, 32, 42, 44, 32, 100, 111, 117, 98, 108, 101, 32, 42, 44, 32, 105, 110, 116, 32, 42, 44, 32, 105, 110, 116, 32, 42, 44, 32, 100, 111, 117, 98, 108, 101, 32, 42, 44, 32, 105, 110, 116, 41};
.global .align 1 .b8 __unnamed_4[94] = {118, 111, 105, 100, 32, 108, 111, 103, 83, 111, 102, 116, 109, 97, 120, 95, 65, 88, 95, 98, 101, 116, 116, 101, 114, 95, 114, 111, 119, 115, 117, 109, 95, 116, 114, 105, 99, 107, 95, 40, 105, 110, 116, 44, 32, 100, 111, 117, 98, 108, 101, 32, 42, 44, 32, 100, 111, 117, 98, 108, 101, 32, 42, 44, 32, 105, 110, 116, 32, 42, 44, 32, 105, 110, 116, 32, 42, 44, 32, 100, 111, 117, 98, 108, 101, 32, 42, 44, 32, 105, 110, 116, 41};
.global .align 1 .b8 $str[14] = {111, 117, 116, 95, 100, 105, 109, 32, 61, 61, 32, 49, 54};
.global .align 1 .b8 $str$1[27] = {47, 116, 109, 112, 47, 115, 97, 115, 115, 95, 99, 117, 95, 119, 113, 105, 56, 101, 55, 52, 51, 47, 107, 46, 99, 117};
.global .align 1 .b8 $str$2[10] = {100, 105, 109, 32, 61, 61, 32, 49, 54};
.extern .shared .align 16 .b8 shared_mem[];

.visible .entry _Z3XW_iiPdS_S_i(
	.param .u32 _Z3XW_iiPdS_S_i_param_0,
	.param .u32 _Z3XW_iiPdS_S_i_param_1,
	.param .u64 .ptr .align 1 _Z3XW_iiPdS_S_i_param_2,
	.param .u64 .ptr .align 1 _Z3XW_iiPdS_S_i_param_3,
	.param .u64 .ptr .align 1 _Z3XW_iiPdS_S_i_param_4,
	.param .u32 _Z3XW_iiPdS_S_i_param_5
)
{
	.reg .pred 	%p<13>;
	.reg .b32 	%r<81>;
	.reg .b64 	%rd<51>;
	.reg .b64 	%fd<55>;

	ld.param.u32 	%r48, [_Z3XW_iiPdS_S_i_param_0];
	ld.param.u32 	%r49, [_Z3XW_iiPdS_S_i_param_1];
	ld.param.u64 	%rd10, [_Z3XW_iiPdS_S_i_param_2];
	ld.param.u64 	%rd9, [_Z3XW_iiPdS_S_i_param_3];
	ld.param.u64 	%rd11, [_Z3XW_iiPdS_S_i_param_4];
	ld.param.u32 	%r50, [_Z3XW_iiPdS_S_i_param_5];
	cvta.to.global.u64 	%rd1, %rd11;
	cvta.to.global.u64 	%rd2, %rd10;
	mov.u32 	%r51, %tid.x;
	mov.u32 	%r52, %ctaid.x;
	mov.u32 	%r53, %ntid.x;
	mad.lo.s32 	%r1, %r52, %r53, %r51;
	setp.ge.s32 	%p1, %r1, %r50;
	setp.lt.s32 	%p2, %r49, 1;
	or.pred  	%p3, %p1, %p2;
	@%p3 bra 	$L__BB0_15;
	setp.lt.s32 	%p4, %r48, 1;
	mul.lo.s32 	%r2, %r1, %r48;
	@%p4 bra 	$L__BB0_15;
	and.b32  	%r3, %r48, 7;
	and.b32  	%r4, %r48, 3;
	and.b32  	%r5, %r48, 2147483640;
	and.b32  	%r6, %r48, 1;
	neg.s32 	%r7, %r5;
	shl.b32 	%r8, %r49, 3;
	shl.b32 	%r9, %r49, 1;
	mul.lo.s32 	%r10, %r49, 3;
	shl.b32 	%r11, %r49, 2;
	mul.lo.s32 	%r12, %r49, 5;
	mul.lo.s32 	%r13, %r49, 6;
	mul.lo.s32 	%r14, %r49, 7;
	mul.wide.u32 	%rd3, %r8, 8;
	cvta.to.global.u64 	%rd4, %rd9;
	mul.lo.s32 	%r15, %r49, %r1;
	mov.b32 	%r68, 0;
$L__BB0_3:
	setp.lt.u32 	%p5, %r48, 8;
	add.s32 	%r56, %r68, %r15;
	mul.wide.s32 	%rd12, %r56, 8;
	add.s64 	%rd5, %rd4, %rd12;
	ld.global.f64 	%fd52, [%rd5];
	mov.b32 	%r79, 0;
	@%p5 bra 	$L__BB0_6;
	add.s32 	%r76, %r49, %r68;
	add.s32 	%r75, %r9, %r68;
	add.s32 	%r74, %r10, %r68;
	add.s32 	%r73, %r11, %r68;
	add.s32 	%r72, %r12, %r68;
	add.s32 	%r71, %r13, %r68;
	add.s32 	%r70, %r14, %r68;
	mul.wide.u32 	%rd13, %r68, 8;
	add.s64 	%rd50, %rd1, %rd13;
	mov.u32 	%r69, %r2;
	mov.u32 	%r77, %r7;
$L__BB0_5:
	.pragma "nounroll";
	mul.wide.s32 	%rd14, %r69, 8;
	add.s64 	%rd15, %rd2, %rd14;
	ld.global.f64 	%fd9, [%rd15];
	ld.global.f64 	%fd10, [%rd50];
	fma.rn.f64 	%fd11, %fd9, %fd10, %fd52;
	st.global.f64 	[%rd5], %fd11;
	ld.global.f64 	%fd12, [%rd15+8];
	mul.wide.u32 	%rd16, %r76, 8;
	add.s64 	%rd17, %rd1, %rd16;
	ld.global.f64 	%fd13, [%rd17];
	fma.rn.f64 	%fd14, %fd12, %fd13, %fd11;
	st.global.f64 	[%rd5], %fd14;
	ld.global.f64 	%fd15, [%rd15+16];
	mul.wide.u32 	%rd18, %r75, 8;
	add.s64 	%rd19, %rd1, %rd18;
	ld.global.f64 	%fd16, [%rd19];
	fma.rn.f64 	%fd17, %fd15, %fd16, %fd14;
	st.global.f64 	[%rd5], %fd17;
	ld.global.f64 	%fd18, [%rd15+24];
	mul.wide.u32 	%rd20, %r74, 8;
	add.s64 	%rd21, %rd1, %rd20;
	ld.global.f64 	%fd19, [%rd21];
	fma.rn.f64 	%fd20, %fd18, %fd19, %fd17;
	st.global.f64 	[%rd5], %fd20;
	ld.global.f64 	%fd21, [%rd15+32];
	mul.wide.u32 	%rd22, %r73, 8;
	add.s64 	%rd23, %rd1, %rd22;
	ld.global.f64 	%fd22, [%rd23];
	fma.rn.f64 	%fd23, %fd21, %fd22, %fd20;
	st.global.f64 	[%rd5], %fd23;
	ld.global.f64 	%fd24, [%rd15+40];
	mul.wide.u32 	%rd24, %r72, 8;
	add.s64 	%rd25, %rd1, %rd24;
	ld.global.f64 	%fd25, [%rd25];
	fma.rn.f64 	%fd26, %fd24, %fd25, %fd23;
	st.global.f64 	[%rd5], %fd26;
	ld.global.f64 	%fd27, [%rd15+48];
	mul.wide.u32 	%rd26, %r71, 8;
	add.s64 	%rd27, %rd1, %rd26;
	ld.global.f64 	%fd28, [%rd27];
	fma.rn.f64 	%fd29, %fd27, %fd28, %fd26;
	st.global.f64 	[%rd5], %fd29;
	ld.global.f64 	%fd30, [%rd15+56];
	mul.wide.u32 	%rd28, %r70, 8;
	add.s64 	%rd29, %rd1, %rd28;
	ld.global.f64 	%fd31, [%rd29];
	fma.rn.f64 	%fd52, %fd30, %fd31, %fd29;
	st.global.f64 	[%rd5], %fd52;
	add.s32 	%r77, %r77, 8;
	add.s32 	%r76, %r76, %r8;
	add.s32 	%r75, %r75, %r8;
	add.s32 	%r74, %r74, %r8;
	add.s32 	%r73, %r73, %r8;
	add.s32 	%r72, %r72, %r8;
	add.s32 	%r71, %r71, %r8;
	add.s32 	%r70, %r70, %r8;
	add.s64 	%rd50, %rd50, %rd3;
	add.s32 	%r69, %r69, 8;
	setp.ne.s32 	%p6, %r77, 0;
	mov.u32 	%r79, %r5;
	@%p6 bra 	$L__BB0_5;
$L__BB0_6:
	setp.eq.s32 	%p7, %r3, 0;
	@%p7 bra 	$L__BB0_14;
	add.s32 	%r57, %r3, -1;
	setp.lt.u32 	%p8, %r57, 3;
	@%p8 bra 	$L__BB0_9;
	add.s32 	%r58, %r79, %r2;
	mul.wide.s32 	%rd30, %r58, 8;
	add.s64 	%rd31, %rd2, %rd30;
	ld.global.f64 	%fd32, [%rd31];
	mad.lo.s32 	%r59, %r79, %r49, %r68;
	mul.wide.u32 	%rd32, %r59, 8;
	add.s64 	%rd33, %rd1, %rd32;
	ld.global.f64 	%fd33, [%rd33];
	fma.rn.f64 	%fd34, %fd32, %fd33, %fd52;
	st.global.f64 	[%rd5], %fd34;
	ld.global.f64 	%fd35, [%rd31+8];
	add.s32 	%r60, %r59, %r49;
	mul.wide.u32 	%rd34, %r60, 8;
	add.s64 	%rd35, %rd1, %rd34;
	ld.global.f64 	%fd36, [%rd35];
	fma.rn.f64 	%fd37, %fd35, %fd36, %fd34;
	st.global.f64 	[%rd5], %fd37;
	ld.global.f64 	%fd38, [%rd31+16];
	add.s32 	%r61, %r60, %r49;
	mul.wide.u32 	%rd36, %r61, 8;
	add.s64 	%rd37, %rd1, %rd36;
	ld.global.f64 	%fd39, [%rd37];
	fma.rn.f64 	%fd40, %fd38, %fd39, %fd37;
	st.global.f64 	[%rd5], %fd40;
	ld.global.f64 	%fd41, [%rd31+24];
	add.s32 	%r62, %r61, %r49;
	mul.wide.u32 	%rd38, %r62, 8;
	add.s64 	%rd39, %rd1, %rd38;
	ld.global.f64 	%fd42, [%rd39];
	fma.rn.f64 	%fd52, %fd41, %fd42, %fd40;
	st.global.f64 	[%rd5], %fd52;
	add.s32 	%r79, %r79, 4;
$L__BB0_9:
	setp.eq.s32 	%p9, %r4, 0;
	@%p9 bra 	$L__BB0_14;
	setp.eq.s32 	%p10, %r4, 1;
	@%p10 bra 	$L__BB0_12;
	add.s32 	%r63, %r79, %r2;
	mul.wide.s32 	%rd40, %r63, 8;
	add.s64 	%rd41, %rd2, %rd40;
	ld.global.f64 	%fd43, [%rd41];
	mad.lo.s32 	%r64, %r79, %r49, %r68;
	mul.wide.u32 	%rd42, %r64, 8;
	add.s64 	%rd43, %rd1, %rd42;
	ld.global.f64 	%fd44, [%rd43];
	fma.rn.f64 	%fd45, %fd43, %fd44, %fd52;
	st.global.f64 	[%rd5], %fd45;
	ld.global.f64 	%fd46, [%rd41+8];
	add.s32 	%r65, %r64, %r49;
	mul.wide.u32 	%rd44, %r65, 8;
	add.s64 	%rd45, %rd1, %rd44;
	ld.global.f64 	%fd47, [%rd45];
	fma.rn.f64 	%fd52, %fd46, %fd47, %fd45;
	st.global.f64 	[%rd5], %fd52;
	add.s32 	%r79, %r79, 2;
$L__BB0_12:
	setp.eq.s32 	%p11, %r6, 0;
	@%p11 bra 	$L__BB0_14;
	add.s32 	%r66, %r79, %r2;
	mul.wide.s32 	%rd46, %r66, 8;
	add.s64 	%rd47, %rd2, %rd46;
	ld.global.f64 	%fd48, [%rd47];
	mad.lo.s32 	%r67, %r79, %r49, %r68;
	mul.wide.u32 	%rd48, %r67, 8;
	add.s64 	%rd49, %rd1, %rd48;
	ld.global.f64 	%fd49, [%rd49];
	fma.rn.f64 	%fd50, %fd48, %fd49, %fd52;
	st.global.f64 	[%rd5], %fd50;
$L__BB0_14:
	add.s32 	%r68, %r68, 1;
	setp.ne.s32 	%p12, %r68, %r49;
	@%p12 bra 	$L__BB0_3;
$L__BB0_15:
	ret;

}
	// .globl	_Z13XW_blockized_iiPdS_S_i
.visible .entry _Z13XW_blockized_iiPdS_S_i(
	.param .u32 _Z13XW_blockized_iiPdS_S_i_param_0,
	.param .u32 _Z13XW_blockized_iiPdS_S_i_param_1,
	.param .u64 .ptr .align 1 _Z13XW_blockized_iiPdS_S_i_param_2,
	.param .u64 .ptr .align 1 _Z13XW_blockized_iiPdS_S_i_param_3,
	.param .u64 .ptr .align 1 _Z13XW_blockized_iiPdS_S_i_param_4,
	.param .u32 _Z13XW_blockized_iiPdS_S_i_param_5
)
.maxntid 1024
{
	.reg .pred 	%p<12>;
	.reg .b32 	%r<39>;
	.reg .b64 	%rd<13>;
	.reg .b64 	%fd<67>;
	// demoted variable
	.shared .align 8 .b8 _ZZ13XW_blockized_iiPdS_S_iE4ds_A[2048];
	// demoted variable
	.shared .align 8 .b8 _ZZ13XW_blockized_iiPdS_S_iE4ds_B[2048];
	// demoted variable
	.shared .align 8 .b8 _ZZ13XW_blockized_iiPdS_S_iE4ds_O[2048];
	ld.param.u32 	%r15, [_Z13XW_blockized_iiPdS_S_i_param_0];
	ld.param.u32 	%r16, [_Z13XW_blockized_iiPdS_S_i_param_1];
	ld.param.u64 	%rd3, [_Z13XW_blockized_iiPdS_S_i_param_2];
	ld.param.u64 	%rd4, [_Z13XW_blockized_iiPdS_S_i_param_3];
	ld.param.u64 	%rd5, [_Z13XW_blockized_iiPdS_S_i_param_4];
	ld.param.u32 	%r17, [_Z13XW_blockized_iiPdS_S_i_param_5];
	mov.u32 	%r18, %ctaid.x;
	mov.u32 	%r19, %ctaid.y;
	mov.u32 	%r1, %tid.x;
	mov.u32 	%r2, %tid.y;
	shl.b32 	%r20, %r19, 4;
	add.s32 	%r3, %r20, %r2;
	shl.b32 	%r21, %r18, 4;
	add.s32 	%r4, %r21, %r1;
	cvt.rn.f64.s32 	%fd10, %r15;
	mul.f64 	%fd11, %fd10, 0d3FB0000000000000;
	cvt.rpi.f64.f64 	%fd1, %fd11;
	setp.leu.f64 	%p1, %fd1, 0d0000000000000000;
	mov.f64 	%fd66, 0d0000000000000000;
	@%p1 bra 	$L__BB1_7;
	shl.b32 	%r23, %r2, 7;
	mov.u32 	%r24, _ZZ13XW_blockized_iiPdS_S_iE4ds_A;
	add.s32 	%r5, %r24, %r23;
	shl.b32 	%r25, %r1, 3;
	add.s32 	%r6, %r5, %r25;
	mul.lo.s32 	%r7, %r3, %r15;
	mov.u32 	%r26, _ZZ13XW_blockized_iiPdS_S_iE4ds_B;
	add.s32 	%r9, %r26, %r25;
	add.s32 	%r8, %r9, %r23;
	cvta.to.global.u64 	%rd1, %rd3;
	cvta.to.global.u64 	%rd2, %rd5;
	mov.f64 	%fd66, 0d0000000000000000;
	mov.b32 	%r38, 0;
$L__BB1_2:
	setp.ge.s32 	%p2, %r3, %r17;
	shl.b32 	%r11, %r38, 4;
	add.s32 	%r27, %r11, %r1;
	setp.ge.s32 	%p3, %r27, %r15;
	mov.f64 	%fd64, 0d0000000000000000;
	or.pred  	%p4, %p2, %p3;
	@%p4 bra 	$L__BB1_4;
	add.s32 	%r28, %r27, %r7;
	mul.wide.s32 	%rd6, %r28, 8;
	add.s64 	%rd7, %rd1, %rd6;
	ld.global.f64 	%fd64, [%rd7];
$L__BB1_4:
	setp.ge.s32 	%p5, %r4, %r16;
	st.shared.f64 	[%r6], %fd64;
	add.s32 	%r13, %r11, %r2;
	setp.ge.s32 	%p6, %r13, %r15;
	mov.f64 	%fd65, 0d0000000000000000;
	or.pred  	%p7, %p6, %p5;
	@%p7 bra 	$L__BB1_6;
	mad.lo.s32 	%r30, %r13, %r16, %r4;
	mul.wide.s32 	%rd8, %r30, 8;
	add.s64 	%rd9, %rd2, %rd8;
	ld.global.f64 	%fd65, [%rd9];
$L__BB1_6:
	st.shared.f64 	[%r8], %fd65;
	bar.sync 	0;
	ld.shared.f64 	%fd15, [%r5];
	ld.shared.f64 	%fd16, [%r9];
	fma.rn.f64 	%fd17, %fd15, %fd16, %fd66;
	ld.shared.f64 	%fd18, [%r5+8];
	ld.shared.f64 	%fd19, [%r9+128];
	fma.rn.f64 	%fd20, %fd18, %fd19, %fd17;
	ld.shared.f64 	%fd21, [%r5+16];
	ld.shared.f64 	%fd22, [%r9+256];
	fma.rn.f64 	%fd23, %fd21, %fd22, %fd20;
	ld.shared.f64 	%fd24, [%r5+24];
	ld.shared.f64 	%fd25, [%r9+384];
	fma.rn.f64 	%fd26, %fd24, %fd25, %fd23;
	ld.shared.f64 	%fd27, [%r5+32];
	ld.shared.f64 	%fd28, [%r9+512];
	fma.rn.f64 	%fd29, %fd27, %fd28, %fd26;
	ld.shared.f64 	%fd30, [%r5+40];
	ld.shared.f64 	%fd31, [%r9+640];
	fma.rn.f64 	%fd32, %fd30, %fd31, %fd29;
	ld.shared.f64 	%fd33, [%r5+48];
	ld.shared.f64 	%fd34, [%r9+768];
	fma.rn.f64 	%fd35, %fd33, %fd34, %fd32;
	ld.shared.f64 	%fd36, [%r5+56];
	ld.shared.f64 	%fd37, [%r9+896];
	fma.rn.f64 	%fd38, %fd36, %fd37, %fd35;
	ld.shared.f64 	%fd39, [%r5+64];
	ld.shared.f64 	%fd40, [%r9+1024];
	fma.rn.f64 	%fd41, %fd39, %fd40, %fd38;
	ld.shared.f64 	%fd42, [%r5+72];
	ld.shared.f64 	%fd43, [%r9+1152];
	fma.rn.f64 	%fd44, %fd42, %fd43, %fd41;
	ld.shared.f64 	%fd45, [%r5+80];
	ld.shared.f64 	%fd46, [%r9+1280];
	fma.rn.f64 	%fd47, %fd45, %fd46, %fd44;
	ld.shared.f64 	%fd48, [%r5+88];
	ld.shared.f64 	%fd49, [%r9+1408];
	fma.rn.f64 	%fd50, %fd48, %fd49, %fd47;
	ld.shared.f64 	%fd51, [%r5+96];
	ld.shared.f64 	%fd52, [%r9+1536];
	fma.rn.f64 	%fd53, %fd51, %fd52, %fd50;
	ld.shared.f64 	%fd54, [%r5+104];
	ld.shared.f64 	%fd55, [%r9+1664];
	fma.rn.f64 	%fd56, %fd54, %fd55, %fd53;
	ld.shared.f64 	%fd57, [%r5+112];
	ld.shared.f64 	%fd58, [%r9+1792];
	fma.rn.f64 	%fd59, %fd57, %fd58, %fd56;
	ld.shared.f64 	%fd60, [%r5+120];
	ld.shared.f64 	%fd61, [%r9+1920];
	fma.rn.f64 	%fd66, %fd60, %fd61, %fd59;
	bar.sync 	0;
	add.s32 	%r38, %r38, 1;
	cvt.rn.f64.u32 	%fd62, %r38;
	setp.gt.f64 	%p8, %fd1, %fd62;
	@%p8 bra 	$L__BB1_2;
$L__BB1_7:
	shl.b32 	%r31, %r2, 7;
	mov.u32 	%r32, _ZZ13XW_blockized_iiPdS_S_iE4ds_O;
	add.s32 	%r33, %r32, %r31;
	shl.b32 	%r34, %r1, 3;
	add.s32 	%r35, %r33, %r34;
	st.shared.f64 	[%r35], %fd66;
	setp.ge.s32 	%p9, %r3, %r17;
	setp.ge.s32 	%p10, %r4, %r16;
	or.pred  	%p11, %p9, %p10;
	@%p11 bra 	$L__BB1_9;
	mad.lo.s32 	%r37, %r16, %r3, %r4;
	cvta.to.global.u64 	%rd10, %rd4;
	mul.wide.u32 	%rd11, %r37, 8;
	add.s64 	%rd12, %rd10, %rd11;
	st.global.f64 	[%rd12], %fd66;
$L__BB1_9:
	ret;

}
	// .globl	_Z20XW_blockized_better_iiPdS_S_i
.visible .entry _Z20XW_blockized_better_iiPdS_S_i(
	.param .u32 _Z20XW_blockized_better_iiPdS_S_i_param_0,
	.param .u32 _Z20XW_blockized_better_iiPdS_S_i_param_1,
	.param .u64 .ptr .align 1 _Z20XW_blockized_better_iiPdS_S_i_param_2,
	.param .u64 .ptr .align 1 _Z20XW_blockized_better_iiPdS_S_i_param_3,
	.param .u64 .ptr .align 1 _Z20XW_blockized_better_iiPdS_S_i_param_4,
	.param .u32 _Z20XW_blockized_better_iiPdS_S_i_param_5
)
.maxntid 1024
{
	.reg .pred 	%p<15>;
	.reg .b32 	%r<58>;
	.reg .b64 	%rd<20>;
	.reg .b64 	%fd<65>;
	// demoted variable
	.shared .align 8 .b8 _ZZ20XW_blockized_better_iiPdS_S_iE4ds_A[2048];
	// demoted variable
	.shared .align 8 .b8 _ZZ20XW_blockized_better_iiPdS_S_iE4ds_B[2048];
	// demoted variable
	.shared .align 8 .b8 _ZZ20XW_blockized_better_iiPdS_S_iE4ds_O[2048];
	ld.param.u32 	%r29, [_Z20XW_blockized_better_iiPdS_S_i_param_0];
	ld.param.u32 	%r30, [_Z20XW_blockized_better_iiPdS_S_i_param_1];
	ld.param.u64 	%rd3, [_Z20XW_blockized_better_iiPdS_S_i_param_2];
	ld.param.u64 	%rd4, [_Z20XW_blockized_better_iiPdS_S_i_param_3];
	ld.param.u64 	%rd5, [_Z20XW_blockized_better_iiPdS_S_i_param_4];
	ld.param.u32 	%r31, [_Z20XW_blockized_better_iiPdS_S_i_param_5];
	setp.eq.s32 	%p1, %r30, 16;
	@%p1 bra 	$L__BB2_2;
	mov.u64 	%rd6, $str;
	cvta.global.u64 	%rd7, %rd6;
	mov.u64 	%rd8, $str$1;
	cvta.global.u64 	%rd9, %rd8;
	mov.u64 	%rd10, __unnamed_1;
	cvta.global.u64 	%rd11, %rd10;
	{ // callseq 0, 0
	.param .b64 param0;
	st.param.b64 	[param0], %rd7;
	.param .b64 param1;
	st.param.b64 	[param1], %rd9;
	.param .b32 param2;
	st.param.b32 	[param2], 194;
	.param .b64 param3;
	st.param.b64 	[param3], %rd11;
	.param .b64 param4;
	st.param.b64 	[param4], 1;
	call.uni 
	__assertfail, 
	(
	param0, 
	param1, 
	param2, 
	param3, 
	param4
	);
	} // callseq 0
$L__BB2_2:
	mov.u32 	%r32, %ctaid.x;
	mov.u32 	%r33, %ctaid.y;
	mov.u32 	%r1, %tid.x;
	mov.u32 	%r2, %tid.y;
	mov.u32 	%r3, %tid.z;
	shl.b32 	%r34, %r33, 4;
	add.s32 	%r4, %r34, %r2;
	shl.b32 	%r5, %r32, 4;
	add.s32 	%r6, %r5, %r1;
	add.s32 	%r35, %r29, 15;
	shr.s32 	%r36, %r35, 31;
	shr.u32 	%r37, %r36, 28;
	add.s32 	%r38, %r35, %r37;
	shr.s32 	%r7, %r38, 4;
	setp.ge.s32 	%p2, %r3, %r7;
	mov.f64 	%fd64, 0d0000000000000000;
	@%p2 bra 	$L__BB2_9;
	shl.b32 	%r39, %r3, 11;
	mov.u32 	%r40, _ZZ20XW_blockized_better_iiPdS_S_iE4ds_A;
	add.s32 	%r41, %r40, %r39;
	shl.b32 	%r42, %r2, 7;
	add.s32 	%r8, %r41, %r42;
	shl.b32 	%r43, %r1, 3;
	add.s32 	%r9, %r8, %r43;
	mov.u32 	%r44, _ZZ20XW_blockized_better_iiPdS_S_iE4ds_B;
	add.s32 	%r45, %r44, %r39;
	add.s32 	%r11, %r45, %r43;
	add.s32 	%r10, %r11, %r42;
	sub.s32 	%r57, %r3, %r7;
	shl.b32 	%r46, %r3, 4;
	add.s32 	%r55, %r2, %r46;
	mad.lo.s32 	%r47, %r30, %r55, %r1;
	add.s32 	%r56, %r47, %r5;
	shl.b32 	%r15, %r30, 4;
	add.s32 	%r53, %r1, %r46;
	mad.lo.s32 	%r54, %r4, %r29, %r53;
	cvta.to.global.u64 	%rd1, %rd3;
	cvta.to.global.u64 	%rd2, %rd5;
	mov.f64 	%fd64, 0d0000000000000000;
$L__BB2_4:
	setp.ge.s32 	%p3, %r4, %r31;
	setp.ge.s32 	%p4, %r53, %r29;
	mov.f64 	%fd62, 0d0000000000000000;
	or.pred  	%p5, %p3, %p4;
	@%p5 bra 	$L__BB2_6;
	mul.wide.s32 	%rd12, %r54, 8;
	add.s64 	%rd13, %rd1, %rd12;
	ld.global.f64 	%fd62, [%rd13];
$L__BB2_6:
	setp.ge.s32 	%p6, %r6, %r30;
	st.shared.f64 	[%r9], %fd62;
	setp.ge.s32 	%p7, %r55, %r29;
	mov.f64 	%fd63, 0d0000000000000000;
	or.pred  	%p8, %p7, %p6;
	@%p8 bra 	$L__BB2_8;
	mul.wide.s32 	%rd14, %r56, 8;
	add.s64 	%rd15, %rd2, %rd14;
	ld.global.f64 	%fd63, [%rd15];
$L__BB2_8:
	st.shared.f64 	[%r10], %fd63;
	bar.sync 	0;
	ld.shared.f64 	%fd12, [%r8];
	ld.shared.f64 	%fd13, [%r11];
	fma.rn.f64 	%fd14, %fd12, %fd13, %fd64;
	ld.shared.f64 	%fd15, [%r8+8];
	ld.shared.f64 	%fd16, [%r11+128];
	fma.rn.f64 	%fd17, %fd15, %fd16, %fd14;
	ld.shared.f64 	%fd18, [%r8+16];
	ld.shared.f64 	%fd19, [%r11+256];
	fma.rn.f64 	%fd20, %fd18, %fd19, %fd17;
	ld.shared.f64 	%fd21, [%r8+24];
	ld.shared.f64 	%fd22, [%r11+384];
	fma.rn.f64 	%fd23, %fd21, %fd22, %fd20;
	ld.shared.f64 	%fd24, [%r8+32];
	ld.shared.f64 	%fd25, [%r11+512];
	fma.rn.f64 	%fd26, %fd24, %fd25, %fd23;
	ld.shared.f64 	%fd27, [%r8+40];
	ld.shared.f64 	%fd28, [%r11+640];
	fma.rn.f64 	%fd29, %fd27, %fd28, %fd26;
	ld.shared.f64 	%fd30, [%r8+48];
	ld.shared.f64 	%fd31, [%r11+768];
	fma.rn.f64 	%fd32, %fd30, %fd31, %fd29;
	ld.shared.f64 	%fd33, [%r8+56];
	ld.shared.f64 	%fd34, [%r11+896];
	fma.rn.f64 	%fd35, %fd33, %fd34, %fd32;
	ld.shared.f64 	%fd36, [%r8+64];
	ld.shared.f64 	%fd37, [%r11+1024];
	fma.rn.f64 	%fd38, %fd36, %fd37, %fd35;
	ld.shared.f64 	%fd39, [%r8+72];
	ld.shared.f64 	%fd40, [%r11+1152];
	fma.rn.f64 	%fd41, %fd39, %fd40, %fd38;
	ld.shared.f64 	%fd42, [%r8+80];
	ld.shared.f64 	%fd43, [%r11+1280];
	fma.rn.f64 	%fd44, %fd42, %fd43, %fd41;
	ld.shared.f64 	%fd45, [%r8+88];
	ld.shared.f64 	%fd46, [%r11+1408];
	fma.rn.f64 	%fd47, %fd45, %fd46, %fd44;
	ld.shared.f64 	%fd48, [%r8+96];
	ld.shared.f64 	%fd49, [%r11+1536];
	fma.rn.f64 	%fd50, %fd48, %fd49, %fd47;
	ld.shared.f64 	%fd51, [%r8+104];
	ld.shared.f64 	%fd52, [%r11+1664];
	fma.rn.f64 	%fd53, %fd51, %fd52, %fd50;
	ld.shared.f64 	%fd54, [%r8+112];
	ld.shared.f64 	%fd55, [%r11+1792];
	fma.rn.f64 	%fd56, %fd54, %fd55, %fd53;
	ld.shared.f64 	%fd57, [%r8+120];
	ld.shared.f64 	%fd58, [%r11+1920];
	fma.rn.f64 	%fd64, %fd57, %fd58, %fd56;
	bar.sync 	0;
	add.s32 	%r57, %r57, 1;
	setp.ne.s32 	%p9, %r57, 0;
	add.s32 	%r56, %r56, %r15;
	add.s32 	%r55, %r55, 16;
	add.s32 	%r54, %r54, 16;
	add.s32 	%r53, %r53, 16;
	@%p9 bra 	$L__BB2_4;
$L__BB2_9:
	shl.b32 	%r48, %r2, 7;
	mov.u32 	%r49, _ZZ20XW_blockized_better_iiPdS_S_iE4ds_O;
	add.s32 	%r50, %r49, %r48;
	shl.b32 	%r51, %r1, 3;
	add.s32 	%r28, %r50, %r51;
	mov.b64 	%rd16, 0;
	st.shared.u64 	[%r28], %rd16;
	bar.sync 	0;
	atom.shared.add.f64 	%fd59, [%r28], %fd64;
	bar.sync 	0;
	setp.ge.s32 	%p10, %r4, %r31;
	setp.ge.s32 	%p11, %r6, %r30;
	or.pred  	%p12, %p10, %p11;
	setp.ne.s32 	%p13, %r3, 0;
	or.pred  	%p14, %p13, %p12;
	@%p14 bra 	$L__BB2_11;
	ld.shared.f64 	%fd60, [%r28];
	mad.lo.s32 	%r52, %r30, %r4, %r6;
	cvta.to.global.u64 	%rd17, %rd4;
	mul.wide.u32 	%rd18, %r52, 8;
	add.s64 	%rd19, %rd17, %rd18;
	st.global.f64 	[%rd19], %fd60;
$L__BB2_11:
	ret;

}
	// .globl	_Z8sgemm_V1PdS_S_iii
.visible .entry _Z8sgemm_V1PdS_S_iii(
	.param .u64 .ptr .align 1 _Z8sgemm_V1PdS_S_iii_param_0,
	.param .u64 .ptr .align 1 _Z8sgemm_V1PdS_S_iii_param_1,
	.param .u64 .ptr .align 1 _Z8sgemm_V1PdS_S_iii_param_2,
	.param .u32 _Z8sgemm_V1PdS_S_iii_param_3,
	.param .u32 _Z8sgemm_V1PdS_S_iii_param_4,
	.param .u32 _Z8sgemm_V1PdS_S_iii_param_5
)
{
	.reg .pred 	%p<3>;
	.reg .b32 	%r<67>;
	.reg .b64 	%rd<24>;
	.reg .b64 	%fd<907>;
	// demoted variable
	.shared .align 8 .b8 _ZZ8sgemm_V1PdS_S_iiiE3s_a[512];
	// demoted variable
	.shared .align 8 .b8 _ZZ8sgemm_V1PdS_S_iiiE3s_b[512];
	ld.param.u32 	%r15, [_Z8sgemm_V1PdS_S_iii_param_5];
	mov.u32 	%r16, %ctaid.x;
	mov.u32 	%r17, %ctaid.y;
	mov.u32 	%r1, %tid.x;
	mov.u32 	%r2, %tid.y;
	shl.b32 	%r3, %r17, 3;
	shl.b32 	%r4, %r16, 3;
	setp.lt.s32 	%p1, %r15, 1;
	mov.f64 	%fd843, 0d0000000000000000;
	mov.f64 	%fd844, %fd843;
	mov.f64 	%fd845, %fd843;
	mov.f64 	%fd846, %fd843;
	mov.f64 	%fd847, %fd843;
	mov.f64 	%fd848, %fd843;
	mov.f64 	%fd849, %fd843;
	mov.f64 	%fd850, %fd843;
	mov.f64 	%fd851, %fd843;
	mov.f64 	%fd852, %fd843;
	mov.f64 	%fd853, %fd843;
	mov.f64 	%fd854, %fd843;
	mov.f64 	%fd855, %fd843;
	mov.f64 	%fd856, %fd843;
	mov.f64 	%fd857, %fd843;
	mov.f64 	%fd858, %fd843;
	mov.f64 	%fd859, %fd843;
	mov.f64 	%fd860, %fd843;
	mov.f64 	%fd861, %fd843;
	mov.f64 	%fd862, %fd843;
	mov.f64 	%fd863, %fd843;
	mov.f64 	%fd864, %fd843;
	mov.f64 	%fd865, %fd843;
	mov.f64 	%fd866, %fd843;
	mov.f64 	%fd867, %fd843;
	mov.f64 	%fd868, %fd843;
	mov.f64 	%fd869, %fd843;
	mov.f64 	%fd870, %fd843;
	mov.f64 	%fd871, %fd843;
	mov.f64 	%fd872, %fd843;
	mov.f64 	%fd873, %fd843;
	mov.f64 	%fd874, %fd843;
	mov.f64 	%fd875, %fd843;
	mov.f64 	%fd876, %fd843;
	mov.f64 	%fd877, %fd843;
	mov.f64 	%fd878, %fd843;
	mov.f64 	%fd879, %fd843;
	mov.f64 	%fd880, %fd843;
	mov.f64 	%fd881, %fd843;
	mov.f64 	%fd882, %fd843;
	mov.f64 	%fd883, %fd843;
	mov.f64 	%fd884, %fd843;
	mov.f64 	%fd885, %fd843;
	mov.f64 	%fd886, %fd843;
	mov.f64 	%fd887, %fd843;
	mov.f64 	%fd888, %fd843;
	mov.f64 	%fd889, %fd843;
	mov.f64 	%fd890, %fd843;
	mov.f64 	%fd891, %fd843;
	mov.f64 	%fd892, %fd843;
	mov.f64 	%fd893, %fd843;
	mov.f64 	%fd894, %fd843;
	mov.f64 	%fd895, %fd843;
	mov.f64 	%fd896, %fd843;
	mov.f64 	%fd897, %fd843;
	mov.f64 	%fd898, %fd843;
	mov.f64 	%fd899, %fd843;
	mov.f64 	%fd900, %fd843;
	mov.f64 	%fd901, %fd843;
	mov.f64 	%fd902, %fd843;
	mov.f64 	%fd903, %fd843;
	mov.f64 	%fd904, %fd843;
	mov.f64 	%fd905, %fd843;
	mov.f64 	%fd906, %fd843;
	@%p1 bra 	$L__BB3_3;
	ld.param.u32 	%r61, [_Z8sgemm_V1PdS_S_iii_param_4];
	mov.u32 	%r18, %ntid.x;
	mad.lo.s32 	%r19, %r2, %r18, %r1;
	shr.u32 	%r20, %r19, 1;
	shl.b32 	%r21, %r19, 2;
	shr.u32 	%r22, %r19, 5;
	and.b32  	%r23, %r21, 124;
	and.b32  	%r24, %r21, 4;
	add.s32 	%r25, %r15, 7;
	shr.u32 	%r26, %r25, 3;
	add.s32 	%r27, %r3, %r20;
	neg.s32 	%r66, %r26;
	mad.lo.s32 	%r65, %r15, %r27, %r24;
	mad.lo.s32 	%r28, %r61, %r22, %r4;
	add.s32 	%r64, %r28, %r23;
	mov.f64 	%fd843, 0d0000000000000000;
$L__BB3_2:
	ld.param.u32 	%r62, [_Z8sgemm_V1PdS_S_iii_param_4];
	ld.param.u64 	%rd22, [_Z8sgemm_V1PdS_S_iii_param_1];
	ld.param.u64 	%rd21, [_Z8sgemm_V1PdS_S_iii_param_0];
	mul.wide.s32 	%rd4, %r65, 8;
	cvta.to.global.u64 	%rd5, %rd21;
	add.s64 	%rd6, %rd5, %rd4;
	ld.global.nc.f64 	%fd195, [%rd6];
	mov.u32 	%r29, %tid.y;
	mov.u32 	%r30, %ntid.x;
	mov.u32 	%r31, %tid.x;
	mad.lo.s32 	%r32, %r29, %r30, %r31;
	shl.b32 	%r33, %r32, 5;
	and.b32  	%r34, %r33, -64;
	mov.u32 	%r35, _ZZ8sgemm_V1PdS_S_iiiE3s_a;
	add.s32 	%r36, %r35, %r34;
	and.b32  	%r37, %r33, 32;
	add.s32 	%r38, %r36, %r37;
	st.shared.f64 	[%r38], %fd195;
	cvta.to.global.u64 	%rd7, %rd22;
	mul.wide.s32 	%rd8, %r64, 8;
	add.s64 	%rd9, %rd7, %rd8;
	ld.global.nc.f64 	%fd196, [%rd9];
	shl.b32 	%r39, %r32, 1;
	and.b32  	%r40, %r39, -64;
	mov.u32 	%r41, _ZZ8sgemm_V1PdS_S_iiiE3s_b;
	add.s32 	%r42, %r41, %r40;
	and.b32  	%r43, %r33, 992;
	add.s32 	%r44, %r42, %r43;
	st.shared.f64 	[%r44], %fd196;
	ld.global.nc.f64 	%fd197, [%rd6+8];
	st.shared.f64 	[%r38+8], %fd197;
	ld.global.nc.f64 	%fd198, [%rd9+8];
	st.shared.f64 	[%r44+8], %fd198;
	ld.global.nc.f64 	%fd199, [%rd6+16];
	st.shared.f64 	[%r38+16], %fd199;
	ld.global.nc.f64 	%fd200, [%rd9+16];
	st.shared.f64 	[%r44+16], %fd200;
	ld.global.nc.f64 	%fd201, [%rd6+24];
	st.shared.f64 	[%r38+24], %fd201;
	ld.global.nc.f64 	%fd202, [%rd9+24];
	st.shared.f64 	[%r44+24], %fd202;
	bar.sync 	0;
	shl.b32 	%r45, %r29, 9;
	add.s32 	%r46, %r35, %r45;
	ld.shared.f64 	%fd203, [%r46];
	shl.b32 	%r47, %r31, 6;
	add.s32 	%r48, %r41, %r47;
	ld.shared.f64 	%fd204, [%r48];
	fma.rn.f64 	%fd205, %fd203, %fd204, %fd906;
	ld.shared.f64 	%fd206, [%r48+8];
	fma.rn.f64 	%fd207, %fd203, %fd206, %fd905;
	ld.shared.f64 	%fd208, [%r48+16];
	fma.rn.f64 	%fd209, %fd203, %fd208, %fd904;
	ld.shared.f64 	%fd210, [%r48+24];
	fma.rn.f64 	%fd211, %fd203, %fd210, %fd903;
	ld.shared.f64 	%fd212, [%r48+32];
	fma.rn.f64 	%fd213, %fd203, %fd212, %fd902;
	ld.shared.f64 	%fd214, [%r48+40];
	fma.rn.f64 	%fd215, %fd203, %fd214, %fd901;
	ld.shared.f64 	%fd216, [%r48+48];
	fma.rn.f64 	%fd217, %fd203, %fd216, %fd900;
	ld.shared.f64 	%fd218, [%r48+56];
	fma.rn.f64 	%fd219, %fd203, %fd218, %fd899;
	ld.shared.f64 	%fd220, [%r46+64];
	fma.rn.f64 	%fd221, %fd220, %fd204, %fd898;
	fma.rn.f64 	%fd222, %fd220, %fd206, %fd897;
	fma.rn.f64 	%fd223, %fd220, %fd208, %fd896;
	fma.rn.f64 	%fd224, %fd220, %fd210, %fd895;
	fma.rn.f64 	%fd225, %fd220, %fd212, %fd894;
	fma.rn.f64 	%fd226, %fd220, %fd214, %fd893;
	fma.rn.f64 	%fd227, %fd220, %fd216, %fd892;
	fma.rn.f64 	%fd228, %fd220, %fd218, %fd891;
	ld.shared.f64 	%fd229, [%r46+128];
	fma.rn.f64 	%fd230, %fd229, %fd204, %fd890;
	fma.rn.f64 	%fd231, %fd229, %fd206, %fd889;
	fma.rn.f64 	%fd232, %fd229, %fd208, %fd888;
	fma.rn.f64 	%fd233, %fd229, %fd210, %fd887;
	fma.rn.f64 	%fd234, %fd229, %fd212, %fd886;
	fma.rn.f64 	%fd235, %fd229, %fd214, %fd885;
	fma.rn.f64 	%fd236, %fd229, %fd216, %fd884;
	fma.rn.f64 	%fd237, %fd229, %fd218, %fd883;
	ld.shared.f64 	%fd238, [%r46+192];
	fma.rn.f64 	%fd239, %fd238, %fd204, %fd882;
	fma.rn.f64 	%fd240, %fd238, %fd206, %fd881;
	fma.rn.f64 	%fd241, %fd238, %fd208, %fd880;
	fma.rn.f64 	%fd242, %fd238, %fd210, %fd879;
	fma.rn.f64 	%fd243, %fd238, %fd212, %fd878;
	fma.rn.f64 	%fd244, %fd238, %fd214, %fd877;
	fma.rn.f64 	%fd245, %fd238, %fd216, %fd876;
	fma.rn.f64 	%fd246, %fd238, %fd218, %fd875;
	ld.shared.f64 	%fd247, [%r46+256];
	fma.rn.f64 	%fd248, %fd247, %fd204, %fd874;
	fma.rn.f64 	%fd249, %fd247, %fd206, %fd873;
	fma.rn.f64 	%fd250, %fd247, %fd208, %fd872;
	fma.rn.f64 	%fd251, %fd247, %fd210, %fd871;
	fma.rn.f64 	%fd252, %fd247, %fd212, %fd870;
	fma.rn.f64 	%fd253, %fd247, %fd214, %fd869;
	fma.rn.f64 	%fd254, %fd247, %fd216, %fd868;
	fma.rn.f64 	%fd255, %fd247, %fd218, %fd867;
	ld.shared.f64 	%fd256, [%r46+320];
	fma.rn.f64 	%fd257, %fd256, %fd204, %fd866;
	fma.rn.f64 	%fd258, %fd256, %fd206, %fd865;
	fma.rn.f64 	%fd259, %fd256, %fd208, %fd864;
	fma.rn.f64 	%fd260, %fd256, %fd210, %fd863;
	fma.rn.f64 	%fd261, %fd256, %fd212, %fd862;
	fma.rn.f64 	%fd262, %fd256, %fd214, %fd861;
	fma.rn.f64 	%fd263, %fd256, %fd216, %fd860;
	fma.rn.f64 	%fd264, %fd256, %fd218, %fd859;
	ld.shared.f64 	%fd265, [%r46+384];
	fma.rn.f64 	%fd266, %fd265, %fd204, %fd858;
	fma.rn.f64 	%fd267, %fd265, %fd206, %fd857;
	fma.rn.f64 	%fd268, %fd265, %fd208, %fd856;
	fma.rn.f64 	%fd269, %fd265, %fd210, %fd855;
	fma.rn.f64 	%fd270, %fd265, %fd212, %fd854;
	fma.rn.f64 	%fd271, %fd265, %fd214, %fd853;
	fma.rn.f64 	%fd272, %fd265, %fd216, %fd852;
	fma.rn.f64 	%fd273, %fd265, %fd218, %fd851;
	ld.shared.f64 	%fd274, [%r46+448];
	fma.rn.f64 	%fd275, %fd274, %fd204, %fd850;
	fma.rn.f64 	%fd276, %fd274, %fd206, %fd849;
	fma.rn.f64 	%fd277, %fd274, %fd208, %fd848;
	fma.rn.f64 	%fd278, %fd274, %fd210, %fd847;
	fma.rn.f64 	%fd279, %fd274, %fd212, %fd846;
	fma.rn.f64 	%fd280, %fd274, %fd214, %fd845;
	fma.rn.f64 	%fd281, %fd274, %fd216, %fd844;
	fma.rn.f64 	%fd282, %fd274, %fd218, %fd843;
	ld.shared.f64 	%fd283, [%r46+8];
	ld.shared.f64 	%fd284, [%r48+64];
	fma.rn.f64 	%fd285, %fd283, %fd284, %fd205;
	ld.shared.f64 	%fd286, [%r48+72];
	fma.rn.f64 	%fd287, %fd283, %fd286, %fd207;
	ld.shared.f64 	%fd288, [%r48+80];
	fma.rn.f64 	%fd289, %fd283, %fd288, %fd209;
	ld.shared.f64 	%fd290, [%r48+88];
	fma.rn.f64 	%fd291, %fd283, %fd290, %fd211;
	ld.shared.f64 	%fd292, [%r48+96];
	fma.rn.f64 	%fd293, %fd283, %fd292, %fd213;
	ld.shared.f64 	%fd294, [%r48+104];
	fma.rn.f64 	%fd295, %fd283, %fd294, %fd215;
	ld.shared.f64 	%fd296, [%r48+112];
	fma.rn.f64 	%fd297, %fd283, %fd296, %fd217;
	ld.shared.f64 	%fd298, [%r48+120];
	fma.rn.f64 	%fd299, %fd283, %fd298, %fd219;
	ld.shared.f64 	%fd300, [%r46+72];
	fma.rn.f64 	%fd301, %fd300, %fd284, %fd221;
	fma.rn.f64 	%fd302, %fd300, %fd286, %fd222;
	fma.rn.f64 	%fd303, %fd300, %fd288, %fd223;
	fma.rn.f64 	%fd304, %fd300, %fd290, %fd224;
	fma.rn.f64 	%fd305, %fd300, %fd292, %fd225;
	fma.rn.f64 	%fd306, %fd300, %fd294, %fd226;
	fma.rn.f64 	%fd307, %fd300, %fd296, %fd227;
	fma.rn.f64 	%fd308, %fd300, %fd298, %fd228;
	ld.shared.f64 	%fd309, [%r46+136];
	fma.rn.f64 	%fd310, %fd309, %fd284, %fd230;
	fma.rn.f64 	%fd311, %fd309, %fd286, %fd231;
	fma.rn.f64 	%fd312, %fd309, %fd288, %fd232;
	fma.rn.f64 	%fd313, %fd309, %fd290, %fd233;
	fma.rn.f64 	%fd314, %fd309, %fd292, %fd234;
	fma.rn.f64 	%fd315, %fd309, %fd294, %fd235;
	fma.rn.f64 	%fd316, %fd309, %fd296, %fd236;
	fma.rn.f64 	%fd317, %fd309, %fd298, %fd237;
	ld.shared.f64 	%fd318, [%r46+200];
	fma.rn.f64 	%fd319, %fd318, %fd284, %fd239;
	fma.rn.f64 	%fd320, %fd318, %fd286, %fd240;
	fma.rn.f64 	%fd321, %fd318, %fd288, %fd241;
	fma.rn.f64 	%fd322, %fd318, %fd290, %fd242;
	fma.rn.f64 	%fd323, %fd318, %fd292, %fd243;
	fma.rn.f64 	%fd324, %fd318, %fd294, %fd244;
	fma.rn.f64 	%fd325, %fd318, %fd296, %fd245;
	fma.rn.f64 	%fd326, %fd318, %fd298, %fd246;
	ld.shared.f64 	%fd327, [%r46+264];
	fma.rn.f64 	%fd328, %fd327, %fd284, %fd248;
	fma.rn.f64 	%fd329, %fd327, %fd286, %fd249;
	fma.rn.f64 	%fd330, %fd327, %fd288, %fd250;
	fma.rn.f64 	%fd331, %fd327, %fd290, %fd251;
	fma.rn.f64 	%fd332, %fd327, %fd292, %fd252;
	fma.rn.f64 	%fd333, %fd327, %fd294, %fd253;
	fma.rn.f64 	%fd334, %fd327, %fd296, %fd254;
	fma.rn.f64 	%fd335, %fd327, %fd298, %fd255;
	ld.shared.f64 	%fd336, [%r46+328];
	fma.rn.f64 	%fd337, %fd336, %fd284, %fd257;
	fma.rn.f64 	%fd338, %fd336, %fd286, %fd258;
	fma.rn.f64 	%fd339, %fd336, %fd288, %fd259;
	fma.rn.f64 	%fd340, %fd336, %fd290, %fd260;
	fma.rn.f64 	%fd341, %fd336, %fd292, %fd261;
	fma.rn.f64 	%fd342, %fd336, %fd294, %fd262;
	fma.rn.f64 	%fd343, %fd336, %fd296, %fd263;
	fma.rn.f64 	%fd344, %fd336, %fd298, %fd264;
	ld.shared.f64 	%fd345, [%r46+392];
	fma.rn.f64 	%fd346, %fd345, %fd284, %fd266;
	fma.rn.f64 	%fd347, %fd345, %fd286, %fd267;
	fma.rn.f64 	%fd348, %fd345, %fd288, %fd268;
	fma.rn.f64 	%fd349, %fd345, %fd290, %fd269;
	fma.rn.f64 	%fd350, %fd345, %fd292, %fd270;
	fma.rn.f64 	%fd351, %fd345, %fd294, %fd271;
	fma.rn.f64 	%fd352, %fd345, %fd296, %fd272;
	fma.rn.f64 	%fd353, %fd345, %fd298, %fd273;
	ld.shared.f64 	%fd354, [%r46+456];
	fma.rn.f64 	%fd355, %fd354, %fd284, %fd275;
	fma.rn.f64 	%fd356, %fd354, %fd286, %fd276;
	fma.rn.f64 	%fd357, %fd354, %fd288, %fd277;
	fma.rn.f64 	%fd358, %fd354, %fd290, %fd278;
	fma.rn.f64 	%fd359, %fd354, %fd292, %fd279;
	fma.rn.f64 	%fd360, %fd354, %fd294, %fd280;
	fma.rn.f64 	%fd361, %fd354, %fd296, %fd281;
	fma.rn.f64 	%fd362, %fd354, %fd298, %fd282;
	ld.shared.f64 	%fd363, [%r46+16];
	ld.shared.f64 	%fd364, [%r48+128];
	fma.rn.f64 	%fd365, %fd363, %fd364, %fd285;
	ld.shared.f64 	%fd366, [%r48+136];
	fma.rn.f64 	%fd367, %fd363, %fd366, %fd287;
	ld.shared.f64 	%fd368, [%r48+144];
	fma.rn.f64 	%fd369, %fd363, %fd368, %fd289;
	ld.shared.f64 	%fd370, [%r48+152];
	fma.rn.f64 	%fd371, %fd363, %fd370, %fd291;
	ld.shared.f64 	%fd372, [%r48+160];
	fma.rn.f64 	%fd373, %fd363, %fd372, %fd293;
	ld.shared.f64 	%fd374, [%r48+168];
	fma.rn.f64 	%fd375, %fd363, %fd374, %fd295;
	ld.shared.f64 	%fd376, [%r48+176];
	fma.rn.f64 	%fd377, %fd363, %fd376, %fd297;
	ld.shared.f64 	%fd378, [%r48+184];
	fma.rn.f64 	%fd379, %fd363, %fd378, %fd299;
	ld.shared.f64 	%fd380, [%r46+80];
	fma.rn.f64 	%fd381, %fd380, %fd364, %fd301;
	fma.rn.f64 	%fd382, %fd380, %fd366, %fd302;
	fma.rn.f64 	%fd383, %fd380, %fd368, %fd303;
	fma.rn.f64 	%fd384, %fd380, %fd370, %fd304;
	fma.rn.f64 	%fd385, %fd380, %fd372, %fd305;
	fma.rn.f64 	%fd386, %fd380, %fd374, %fd306;
	fma.rn.f64 	%fd387, %fd380, %fd376, %fd307;
	fma.rn.f64 	%fd388, %fd380, %fd378, %fd308;
	ld.shared.f64 	%fd389, [%r46+144];
	fma.rn.f64 	%fd390, %fd389, %fd364, %fd310;
	fma.rn.f64 	%fd391, %fd389, %fd366, %fd311;
	fma.rn.f64 	%fd392, %fd389, %fd368, %fd312;
	fma.rn.f64 	%fd393, %fd389, %fd370, %fd313;
	fma.rn.f64 	%fd394, %fd389, %fd372, %fd314;
	fma.rn.f64 	%fd395, %fd389, %fd374, %fd315;
	fma.rn.f64 	%fd396, %fd389, %fd376, %fd316;
	fma.rn.f64 	%fd397, %fd389, %fd378, %fd317;
	ld.shared.f64 	%fd398, [%r46+208];
	fma.rn.f64 	%fd399, %fd398, %fd364, %fd319;
	fma.rn.f64 	%fd400, %fd398, %fd366, %fd320;
	fma.rn.f64 	%fd401, %fd398, %fd368, %fd321;
	fma.rn.f64 	%fd402, %fd398, %fd370, %fd322;
	fma.rn.f64 	%fd403, %fd398, %fd372, %fd323;
	fma.rn.f64 	%fd404, %fd398, %fd374, %fd324;
	fma.rn.f64 	%fd405, %fd398, %fd376, %fd325;
	fma.rn.f64 	%fd406, %fd398, %fd378, %fd326;
	ld.shared.f64 	%fd407, [%r46+272];
	fma.rn.f64 	%fd408, %fd407, %fd364, %fd328;
	fma.rn.f64 	%fd409, %fd407, %fd366, %fd329;
	fma.rn.f64 	%fd410, %fd407, %fd368, %fd330;
	fma.rn.f64 	%fd411, %fd407, %fd370, %fd331;
	fma.rn.f64 	%fd412, %fd407, %fd372, %fd332;
	fma.rn.f64 	%fd413, %fd407, %fd374, %fd333;
	fma.rn.f64 	%fd414, %fd407, %fd376, %fd334;
	fma.rn.f64 	%fd415, %fd407, %fd378, %fd335;
	ld.shared.f64 	%fd416, [%r46+336];
	fma.rn.f64 	%fd417, %fd416, %fd364, %fd337;
	fma.rn.f64 	%fd418, %fd416, %fd366, %fd338;
	fma.rn.f64 	%fd419, %fd416, %fd368, %fd339;
	fma.rn.f64 	%fd420, %fd416, %fd370, %fd340;
	fma.rn.f64 	%fd421, %fd416, %fd372, %fd341;
	fma.rn.f64 	%fd422, %fd416, %fd374, %fd342;
	fma.rn.f64 	%fd423, %fd416, %fd376, %fd343;
	fma.rn.f64 	%fd424, %fd416, %fd378, %fd344;
	ld.shared.f64 	%fd425, [%r46+400];
	fma.rn.f64 	%fd426, %fd425, %fd364, %fd346;
	fma.rn.f64 	%fd427, %fd425, %fd366, %fd347;
	fma.rn.f64 	%fd428, %fd425, %fd368, %fd348;
	fma.rn.f64 	%fd429, %fd425, %fd370, %fd349;
	fma.rn.f64 	%fd430, %fd425, %fd372, %fd350;
	fma.rn.f64 	%fd431, %fd425, %fd374, %fd351;
	fma.rn.f64 	%fd432, %fd425, %fd376, %fd352;
	fma.rn.f64 	%fd433, %fd425, %fd378, %fd353;
	ld.shared.f64 	%fd434, [%r46+464];
	fma.rn.f64 	%fd435, %fd434, %fd364, %fd355;
	fma.rn.f64 	%fd436, %fd434, %fd366, %fd356;
	fma.rn.f64 	%fd437, %fd434, %fd368, %fd357;
	fma.rn.f64 	%fd438, %fd434, %fd370, %fd358;
	fma.rn.f64 	%fd439, %fd434, %fd372, %fd359;
	fma.rn.f64 	%fd440, %fd434, %fd374, %fd360;
	fma.rn.f64 	%fd441, %fd434, %fd376, %fd361;
	fma.rn.f64 	%fd442, %fd434, %fd378, %fd362;
	ld.shared.f64 	%fd443, [%r46+24];
	ld.shared.f64 	%fd444, [%r48+192];
	fma.rn.f64 	%fd445, %fd443, %fd444, %fd365;
	ld.shared.f64 	%fd446, [%r48+200];
	fma.rn.f64 	%fd447, %fd443, %fd446, %fd367;
	ld.shared.f64 	%fd448, [%r48+208];
	fma.rn.f64 	%fd449, %fd443, %fd448, %fd369;
	ld.shared.f64 	%fd450, [%r48+216];
	fma.rn.f64 	%fd451, %fd443, %fd450, %fd371;
	ld.shared.f64 	%fd452, [%r48+224];
	fma.rn.f64 	%fd453, %fd443, %fd452, %fd373;
	ld.shared.f64 	%fd454, [%r48+232];
	fma.rn.f64 	%fd455, %fd443, %fd454, %fd375;
	ld.shared.f64 	%fd456, [%r48+240];
	fma.rn.f64 	%fd457, %fd443, %fd456, %fd377;
	ld.shared.f64 	%fd458, [%r48+248];
	fma.rn.f64 	%fd459, %fd443, %fd458, %fd379;
	ld.shared.f64 	%fd460, [%r46+88];
	fma.rn.f64 	%fd461, %fd460, %fd444, %fd381;
	fma.rn.f64 	%fd462, %fd460, %fd446, %fd382;
	fma.rn.f64 	%fd463, %fd460, %fd448, %fd383;
	fma.rn.f64 	%fd464, %fd460, %fd450, %fd384;
	fma.rn.f64 	%fd465, %fd460, %fd452, %fd385;
	fma.rn.f64 	%fd466, %fd460, %fd454, %fd386;
	fma.rn.f64 	%fd467, %fd460, %fd456, %fd387;
	fma.rn.f64 	%fd468, %fd460, %fd458, %fd388;
	ld.shared.f64 	%fd469, [%r46+152];
	fma.rn.f64 	%fd470, %fd469, %fd444, %fd390;
	fma.rn.f64 	%fd471, %fd469, %fd446, %fd391;
	fma.rn.f64 	%fd472, %fd469, %fd448, %fd392;
	fma.rn.f64 	%fd473, %fd469, %fd450, %fd393;
	fma.rn.f64 	%fd474, %fd469, %fd452, %fd394;
	fma.rn.f64 	%fd475, %fd469, %fd454, %fd395;
	fma.rn.f64 	%fd476, %fd469, %fd456, %fd396;
	fma.rn.f64 	%fd477, %fd469, %fd458, %fd397;
	ld.shared.f64 	%fd478, [%r46+216];
	fma.rn.f64 	%fd479, %fd478, %fd444, %fd399;
	fma.rn.f64 	%fd480, %fd478, %fd446, %fd400;
	fma.rn.f64 	%fd481, %fd478, %fd448, %fd401;
	fma.rn.f64 	%fd482, %fd478, %fd450, %fd402;
	fma.rn.f64 	%fd483, %fd478, %fd452, %fd403;
	fma.rn.f64 	%fd484, %fd478, %fd454, %fd404;
	fma.rn.f64 	%fd485, %fd478, %fd456, %fd405;
	fma.rn.f64 	%fd486, %fd478, %fd458, %fd406;
	ld.shared.f64 	%fd487, [%r46+280];
	fma.rn.f64 	%fd488, %fd487, %fd444, %fd408;
	fma.rn.f64 	%fd489, %fd487, %fd446, %fd409;
	fma.rn.f64 	%fd490, %fd487, %fd448, %fd410;
	fma.rn.f64 	%fd491, %fd487, %fd450, %fd411;
	fma.rn.f64 	%fd492, %fd487, %fd452, %fd412;
	fma.rn.f64 	%fd493, %fd487, %fd454, %fd413;
	fma.rn.f64 	%fd494, %fd487, %fd456, %fd414;
	fma.rn.f64 	%fd495, %fd487, %fd458, %fd415;
	ld.shared.f64 	%fd496, [%r46+344];
	fma.rn.f64 	%fd497, %fd496, %fd444, %fd417;
	fma.rn.f64 	%fd498, %fd496, %fd446, %fd418;
	fma.rn.f64 	%fd499, %fd496, %fd448, %fd419;
	fma.rn.f64 	%fd500, %fd496, %fd450, %fd420;
	fma.rn.f64 	%fd501, %fd496, %fd452, %fd421;
	fma.rn.f64 	%fd502, %fd496, %fd454, %fd422;
	fma.rn.f64 	%fd503, %fd496, %fd456, %fd423;
	fma.rn.f64 	%fd504, %fd496, %fd458, %fd424;
	ld.shared.f64 	%fd505, [%r46+408];
	fma.rn.f64 	%fd506, %fd505, %fd444, %fd426;
	fma.rn.f64 	%fd507, %fd505, %fd446, %fd427;
	fma.rn.f64 	%fd508, %fd505, %fd448, %fd428;
	fma.rn.f64 	%fd509, %fd505, %fd450, %fd429;
	fma.rn.f64 	%fd510, %fd505, %fd452, %fd430;
	fma.rn.f64 	%fd511, %fd505, %fd454, %fd431;
	fma.rn.f64 	%fd512, %fd505, %fd456, %fd432;
	fma.rn.f64 	%fd513, %fd505, %fd458, %fd433;
	ld.shared.f64 	%fd514, [%r46+472];
	fma.rn.f64 	%fd515, %fd514, %fd444, %fd435;
	fma.rn.f64 	%fd516, %fd514, %fd446, %fd436;
	fma.rn.f64 	%fd517, %fd514, %fd448, %fd437;
	fma.rn.f64 	%fd518, %fd514, %fd450, %fd438;
	fma.rn.f64 	%fd519, %fd514, %fd452, %fd439;
	fma.rn.f64 	%fd520, %fd514, %fd454, %fd440;
	fma.rn.f64 	%fd521, %fd514, %fd456, %fd441;
	fma.rn.f64 	%fd522, %fd514, %fd458, %fd442;
	ld.shared.f64 	%fd523, [%r46+32];
	ld.shared.f64 	%fd524, [%r48+256];
	fma.rn.f64 	%fd525, %fd523, %fd524, %fd445;
	ld.shared.f64 	%fd526, [%r48+264];
	fma.rn.f64 	%fd527, %fd523, %fd526, %fd447;
	ld.shared.f64 	%fd528, [%r48+272];
	fma.rn.f64 	%fd529, %fd523, %fd528, %fd449;
	ld.shared.f64 	%fd530, [%r48+280];
	fma.rn.f64 	%fd531, %fd523, %fd530, %fd451;
	ld.shared.f64 	%fd532, [%r48+288];
	fma.rn.f64 	%fd533, %fd523, %fd532, %fd453;
	ld.shared.f64 	%fd534, [%r48+296];
	fma.rn.f64 	%fd535, %fd523, %fd534, %fd455;
	ld.shared.f64 	%fd536, [%r48+304];
	fma.rn.f64 	%fd537, %fd523, %fd536, %fd457;
	ld.shared.f64 	%fd538, [%r48+312];
	fma.rn.f64 	%fd539, %fd523, %fd538, %fd459;
	ld.shared.f64 	%fd540, [%r46+96];
	fma.rn.f64 	%fd541, %fd540, %fd524, %fd461;
	fma.rn.f64 	%fd542, %fd540, %fd526, %fd462;
	fma.rn.f64 	%fd543, %fd540, %fd528, %fd463;
	fma.rn.f64 	%fd544, %fd540, %fd530, %fd464;
	fma.rn.f64 	%fd545, %fd540, %fd532, %fd465;
	fma.rn.f64 	%fd546, %fd540, %fd534, %fd466;
	fma.rn.f64 	%fd547, %fd540, %fd536, %fd467;
	fma.rn.f64 	%fd548, %fd540, %fd538, %fd468;
	ld.shared.f64 	%fd549, [%r46+160];
	fma.rn.f64 	%fd550, %fd549, %fd524, %fd470;
	fma.rn.f64 	%fd551, %fd549, %fd526, %fd471;
	fma.rn.f64 	%fd552, %fd549, %fd528, %fd472;
	fma.rn.f64 	%fd553, %fd549, %fd530, %fd473;
	fma.rn.f64 	%fd554, %fd549, %fd532, %fd474;
	fma.rn.f64 	%fd555, %fd549, %fd534, %fd475;
	fma.rn.f64 	%fd556, %fd549, %fd536, %fd476;
	fma.rn.f64 	%fd557, %fd549, %fd538, %fd477;
	ld.shared.f64 	%fd558, [%r46+224];
	fma.rn.f64 	%fd559, %fd558, %fd524, %fd479;
	fma.rn.f64 	%fd560, %fd558, %fd526, %fd480;
	fma.rn.f64 	%fd561, %fd558, %fd528, %fd481;
	fma.rn.f64 	%fd562, %fd558, %fd530, %fd482;
	fma.rn.f64 	%fd563, %fd558, %fd532, %fd483;
	fma.rn.f64 	%fd564, %fd558, %fd534, %fd484;
	fma.rn.f64 	%fd565, %fd558, %fd536, %fd485;
	fma.rn.f64 	%fd566, %fd558, %fd538, %fd486;
	ld.shared.f64 	%fd567, [%r46+288];
	fma.rn.f64 	%fd568, %fd567, %fd524, %fd488;
	fma.rn.f64 	%fd569, %fd567, %fd526, %fd489;
	fma.rn.f64 	%fd570, %fd567, %fd528, %fd490;
	fma.rn.f64 	%fd571, %fd567, %fd530, %fd491;
	fma.rn.f64 	%fd572, %fd567, %fd532, %fd492;
	fma.rn.f64 	%fd573, %fd567, %fd534, %fd493;
	fma.rn.f64 	%fd574, %fd567, %fd536, %fd494;
	fma.rn.f64 	%fd575, %fd567, %fd538, %fd495;
	ld.shared.f64 	%fd576, [%r46+352];
	fma.rn.f64 	%fd577, %fd576, %fd524, %fd497;
	fma.rn.f64 	%fd578, %fd576, %fd526, %fd498;
	fma.rn.f64 	%fd579, %fd576, %fd528, %fd499;
	fma.rn.f64 	%fd580, %fd576, %fd530, %fd500;
	fma.rn.f64 	%fd581, %fd576, %fd532, %fd501;
	fma.rn.f64 	%fd582, %fd576, %fd534, %fd502;
	fma.rn.f64 	%fd583, %fd576, %fd536, %fd503;
	fma.rn.f64 	%fd584, %fd576, %fd538, %fd504;
	ld.shared.f64 	%fd585, [%r46+416];
	fma.rn.f64 	%fd586, %fd585, %fd524, %fd506;
	fma.rn.f64 	%fd587, %fd585, %fd526, %fd507;
	fma.rn.f64 	%fd588, %fd585, %fd528, %fd508;
	fma.rn.f64 	%fd589, %fd585, %fd530, %fd509;
	fma.rn.f64 	%fd590, %fd585, %fd532, %fd510;
	fma.rn.f64 	%fd591, %fd585, %fd534, %fd511;
	fma.rn.f64 	%fd592, %fd585, %fd536, %fd512;
	fma.rn.f64 	%fd593, %fd585, %fd538, %fd513;
	ld.shared.f64 	%fd594, [%r46+480];
	fma.rn.f64 	%fd595, %fd594, %fd524, %fd515;
	fma.rn.f64 	%fd596, %fd594, %fd526, %fd516;
	fma.rn.f64 	%fd597, %fd594, %fd528, %fd517;
	fma.rn.f64 	%fd598, %fd594, %fd530, %fd518;
	fma.rn.f64 	%fd599, %fd594, %fd532, %fd519;
	fma.rn.f64 	%fd600, %fd594, %fd534, %fd520;
	fma.rn.f64 	%fd601, %fd594, %fd536, %fd521;
	fma.rn.f64 	%fd602, %fd594, %fd538, %fd522;
	ld.shared.f64 	%fd603, [%r46+40];
	ld.shared.f64 	%fd604, [%r48+320];
	fma.rn.f64 	%fd605, %fd603, %fd604, %fd525;
	ld.shared.f64 	%fd606, [%r48+328];
	fma.rn.f64 	%fd607, %fd603, %fd606, %fd527;
	ld.shared.f64 	%fd608, [%r48+336];
	fma.rn.f64 	%fd609, %fd603, %fd608, %fd529;
	ld.shared.f64 	%fd610, [%r48+344];
	fma.rn.f64 	%fd611, %fd603, %fd610, %fd531;
	ld.shared.f64 	%fd612, [%r48+352];
	fma.rn.f64 	%fd613, %fd603, %fd612, %fd533;
	ld.shared.f64 	%fd614, [%r48+360];
	fma.rn.f64 	%fd615, %fd603, %fd614, %fd535;
	ld.shared.f64 	%fd616, [%r48+368];
	fma.rn.f64 	%fd617, %fd603, %fd616, %fd537;
	ld.shared.f64 	%fd618, [%r48+376];
	fma.rn.f64 	%fd619, %fd603, %fd618, %fd539;
	ld.shared.f64 	%fd620, [%r46+104];
	fma.rn.f64 	%fd621, %fd620, %fd604, %fd541;
	fma.rn.f64 	%fd622, %fd620, %fd606, %fd542;
	fma.rn.f64 	%fd623, %fd620, %fd608, %fd543;
	fma.rn.f64 	%fd624, %fd620, %fd610, %fd544;
	fma.rn.f64 	%fd625, %fd620, %fd612, %fd545;
	fma.rn.f64 	%fd626, %fd620, %fd614, %fd546;
	fma.rn.f64 	%fd627, %fd620, %fd616, %fd547;
	fma.rn.f64 	%fd628, %fd620, %fd618, %fd548;
	ld.shared.f64 	%fd629, [%r46+168];
	fma.rn.f64 	%fd630, %fd629, %fd604, %fd550;
	fma.rn.f64 	%fd631, %fd629, %fd606, %fd551;
	fma.rn.f64 	%fd632, %fd629, %fd608, %fd552;
	fma.rn.f64 	%fd633, %fd629, %fd610, %fd553;
	fma.rn.f64 	%fd634, %fd629, %fd612, %fd554;
	fma.rn.f64 	%fd635, %fd629, %fd614, %fd555;
	fma.rn.f64 	%fd636, %fd629, %fd616, %fd556;
	fma.rn.f64 	%fd637, %fd629, %fd618, %fd557;
	ld.shared.f64 	%fd638, [%r46+232];
	fma.rn.f64 	%fd639, %fd638, %fd604, %fd559;
	fma.rn.f64 	%fd640, %fd638, %fd606, %fd560;
	fma.rn.f64 	%fd641, %fd638, %fd608, %fd561;
	fma.rn.f64 	%fd642, %fd638, %fd610, %fd562;
	fma.rn.f64 	%fd643, %fd638, %fd612, %fd563;
	fma.rn.f64 	%fd644, %fd638, %fd614, %fd564;
	fma.rn.f64 	%fd645, %fd638, %fd616, %fd565;
	fma.rn.f64 	%fd646, %fd638, %fd618, %fd566;
	ld.shared.f64 	%fd647, [%r46+296];
	fma.rn.f64 	%fd648, %fd647, %fd604, %fd568;
	fma.rn.f64 	%fd649, %fd647, %fd606, %fd569;
	fma.rn.f64 	%fd650, %fd647, %fd608, %fd570;
	fma.rn.f64 	%fd651, %fd647, %fd610, %fd571;
	fma.rn.f64 	%fd652, %fd647, %fd612, %fd572;
	fma.rn.f64 	%fd653, %fd647, %fd614, %fd573;
	fma.rn.f64 	%fd654, %fd647, %fd616, %fd574;
	fma.rn.f64 	%fd655, %fd647, %fd618, %fd575;
	ld.shared.f64 	%fd656, [%r46+360];
	fma.rn.f64 	%fd657, %fd656, %fd604, %fd577;
	fma.rn.f64 	%fd658, %fd656, %fd606, %fd578;
	fma.rn.f64 	%fd659, %fd656, %fd608, %fd579;
	fma.rn.f64 	%fd660, %fd656, %fd610, %fd580;
	fma.rn.f64 	%fd661, %fd656, %fd612, %fd581;
	fma.rn.f64 	%fd662, %fd656, %fd614, %fd582;
	fma.rn.f64 	%fd663, %fd656, %fd616, %fd583;
	fma.rn.f64 	%fd664, %fd656, %fd618, %fd584;
	ld.shared.f64 	%fd665, [%r46+424];
	fma.rn.f64 	%fd666, %fd665, %fd604, %fd586;
	fma.rn.f64 	%fd667, %fd665, %fd606, %fd587;
	fma.rn.f64 	%fd668, %fd665, %fd608, %fd588;
	fma.rn.f64 	%fd669, %fd665, %fd610, %fd589;
	fma.rn.f64 	%fd670, %fd665, %fd612, %fd590;
	fma.rn.f64 	%fd671, %fd665, %fd614, %fd591;
	fma.rn.f64 	%fd672, %fd665, %fd616, %fd592;
	fma.rn.f64 	%fd673, %fd665, %fd618, %fd593;
	ld.shared.f64 	%fd674, [%r46+488];
	fma.rn.f64 	%fd675, %fd674, %fd604, %fd595;
	fma.rn.f64 	%fd676, %fd674, %fd606, %fd596;
	fma.rn.f64 	%fd677, %fd674, %fd608, %fd597;
	fma.rn.f64 	%fd678, %fd674, %fd610, %fd598;
	fma.rn.f64 	%fd679, %fd674, %fd612, %fd599;
	fma.rn.f64 	%fd680, %fd674, %fd614, %fd600;
	fma.rn.f64 	%fd681, %fd674, %fd616, %fd601;
	fma.rn.f64 	%fd682, %fd674, %fd618, %fd602;
	ld.shared.f64 	%fd683, [%r46+48];
	ld.shared.f64 	%fd684, [%r48+384];
	fma.rn.f64 	%fd685, %fd683, %fd684, %fd605;
	ld.shared.f64 	%fd686, [%r48+392];
	fma.rn.f64 	%fd687, %fd683, %fd686, %fd607;
	ld.shared.f64 	%fd688, [%r48+400];
	fma.rn.f64 	%fd689, %fd683, %fd688, %fd609;
	ld.shared.f64 	%fd690, [%r48+408];
	fma.rn.f64 	%fd691, %fd683, %fd690, %fd611;
	ld.shared.f64 	%fd692, [%r48+416];
	fma.rn.f64 	%fd693, %fd683, %fd692, %fd613;
	ld.shared.f64 	%fd694, [%r48+424];
	fma.rn.f64 	%fd695, %fd683, %fd694, %fd615;
	ld.shared.f64 	%fd696, [%r48+432];
	fma.rn.f64 	%fd697, %fd683, %fd696, %fd617;
	ld.shared.f64 	%fd698, [%r48+440];
	fma.rn.f64 	%fd699, %fd683, %fd698, %fd619;
	ld.shared.f64 	%fd700, [%r46+112];
	fma.rn.f64 	%fd701, %fd700, %fd684, %fd621;
	fma.rn.f64 	%fd702, %fd700, %fd686, %fd622;
	fma.rn.f64 	%fd703, %fd700, %fd688, %fd623;
	fma.rn.f64 	%fd704, %fd700, %fd690, %fd624;
	fma.rn.f64 	%fd705, %fd700, %fd692, %fd625;
	fma.rn.f64 	%fd706, %fd700, %fd694, %fd626;
	fma.rn.f64 	%fd707, %fd700, %fd696, %fd627;
	fma.rn.f64 	%fd708, %fd700, %fd698, %fd628;
	ld.shared.f64 	%fd709, [%r46+176];
	fma.rn.f64 	%fd710, %fd709, %fd684, %fd630;
	fma.rn.f64 	%fd711, %fd709, %fd686, %fd631;
	fma.rn.f64 	%fd712, %fd709, %fd688, %fd632;
	fma.rn.f64 	%fd713, %fd709, %fd690, %fd633;
	fma.rn.f64 	%fd714, %fd709, %fd692, %fd634;
	fma.rn.f64 	%fd715, %fd709, %fd694, %fd635;
	fma.rn.f64 	%fd716, %fd709, %fd696, %fd636;
	fma.rn.f64 	%fd717, %fd709, %fd698, %fd637;
	ld.shared.f64 	%fd718, [%r46+240];
	fma.rn.f64 	%fd719, %fd718, %fd684, %fd639;
	fma.rn.f64 	%fd720, %fd718, %fd686, %fd640;
	fma.rn.f64 	%fd721, %fd718, %fd688, %fd641;
	fma.rn.f64 	%fd722, %fd718, %fd690, %fd642;
	fma.rn.f64 	%fd723, %fd718, %fd692, %fd643;
	fma.rn.f64 	%fd724, %fd718, %fd694, %fd644;
	fma.rn.f64 	%fd725, %fd718, %fd696, %fd645;
	fma.rn.f64 	%fd726, %fd718, %fd698, %fd646;
	ld.shared.f64 	%fd727, [%r46+304];
	fma.rn.f64 	%fd728, %fd727, %fd684, %fd648;
	fma.rn.f64 	%fd729, %fd727, %fd686, %fd649;
	fma.rn.f64 	%fd730, %fd727, %fd688, %fd650;
	fma.rn.f64 	%fd731, %fd727, %fd690, %fd651;
	fma.rn.f64 	%fd732, %fd727, %fd692, %fd652;
	fma.rn.f64 	%fd733, %fd727, %fd694, %fd653;
	fma.rn.f64 	%fd734, %fd727, %fd696, %fd654;
	fma.rn.f64 	%fd735, %fd727, %fd698, %fd655;
	ld.shared.f64 	%fd736, [%r46+368];
	fma.rn.f64 	%fd737, %fd736, %fd684, %fd657;
	fma.rn.f64 	%fd738, %fd736, %fd686, %fd658;
	fma.rn.f64 	%fd739, %fd736, %fd688, %fd659;
	fma.rn.f64 	%fd740, %fd736, %fd690, %fd660;
	fma.rn.f64 	%fd741, %fd736, %fd692, %fd661;
	fma.rn.f64 	%fd742, %fd736, %fd694, %fd662;
	fma.rn.f64 	%fd743, %fd736, %fd696, %fd663;
	fma.rn.f64 	%fd744, %fd736, %fd698, %fd664;
	ld.shared.f64 	%fd745, [%r46+432];
	fma.rn.f64 	%fd746, %fd745, %fd684, %fd666;
	fma.rn.f64 	%fd747, %fd745, %fd686, %fd667;
	fma.rn.f64 	%fd748, %fd745, %fd688, %fd668;
	fma.rn.f64 	%fd749, %fd745, %fd690, %fd669;
	fma.rn.f64 	%fd750, %fd745, %fd692, %fd670;
	fma.rn.f64 	%fd751, %fd745, %fd694, %fd671;
	fma.rn.f64 	%fd752, %fd745, %fd696, %fd672;
	fma.rn.f64 	%fd753, %fd745, %fd698, %fd673;
	ld.shared.f64 	%fd754, [%r46+496];
	fma.rn.f64 	%fd755, %fd754, %fd684, %fd675;
	fma.rn.f64 	%fd756, %fd754, %fd686, %fd676;
	fma.rn.f64 	%fd757, %fd754, %fd688, %fd677;
	fma.rn.f64 	%fd758, %fd754, %fd690, %fd678;
	fma.rn.f64 	%fd759, %fd754, %fd692, %fd679;
	fma.rn.f64 	%fd760, %fd754, %fd694, %fd680;
	fma.rn.f64 	%fd761, %fd754, %fd696, %fd681;
	fma.rn.f64 	%fd762, %fd754, %fd698, %fd682;
	ld.shared.f64 	%fd763, [%r46+56];
	ld.shared.f64 	%fd764, [%r48+448];
	fma.rn.f64 	%fd906, %fd763, %fd764, %fd685;
	ld.shared.f64 	%fd765, [%r48+456];
	fma.rn.f64 	%fd905, %fd763, %fd765, %fd687;
	ld.shared.f64 	%fd766, [%r48+464];
	fma.rn.f64 	%fd904, %fd763, %fd766, %fd689;
	ld.shared.f64 	%fd767, [%r48+472];
	fma.rn.f64 	%fd903, %fd763, %fd767, %fd691;
	ld.shared.f64 	%fd768, [%r48+480];
	fma.rn.f64 	%fd902, %fd763, %fd768, %fd693;
	ld.shared.f64 	%fd769, [%r48+488];
	fma.rn.f64 	%fd901, %fd763, %fd769, %fd695;
	ld.shared.f64 	%fd770, [%r48+496];
	fma.rn.f64 	%fd900, %fd763, %fd770, %fd697;
	ld.shared.f64 	%fd771, [%r48+504];
	fma.rn.f64 	%fd899, %fd763, %fd771, %fd699;
	ld.shared.f64 	%fd772, [%r46+120];
	fma.rn.f64 	%fd898, %fd772, %fd764, %fd701;
	fma.rn.f64 	%fd897, %fd772, %fd765, %fd702;
	fma.rn.f64 	%fd896, %fd772, %fd766, %fd703;
	fma.rn.f64 	%fd895, %fd772, %fd767, %fd704;
	fma.rn.f64 	%fd894, %fd772, %fd768, %fd705;
	fma.rn.f64 	%fd893, %fd772, %fd769, %fd706;
	fma.rn.f64 	%fd892, %fd772, %fd770, %fd707;
	fma.rn.f64 	%fd891, %fd772, %fd771, %fd708;
	ld.shared.f64 	%fd773, [%r46+184];
	fma.rn.f64 	%fd890, %fd773, %fd764, %fd710;
	fma.rn.f64 	%fd889, %fd773, %fd765, %fd711;
	fma.rn.f64 	%fd888, %fd773, %fd766, %fd712;
	fma.rn.f64 	%fd887, %fd773, %fd767, %fd713;
	fma.rn.f64 	%fd886, %fd773, %fd768, %fd714;
	fma.rn.f64 	%fd885, %fd773, %fd769, %fd715;
	fma.rn.f64 	%fd884, %fd773, %fd770, %fd716;
	fma.rn.f64 	%fd883, %fd773, %fd771, %fd717;
	ld.shared.f64 	%fd774, [%r46+248];
	fma.rn.f64 	%fd882, %fd774, %fd764, %fd719;
	fma.rn.f64 	%fd881, %fd774, %fd765, %fd720;
	fma.rn.f64 	%fd880, %fd774, %fd766, %fd721;
	fma.rn.f64 	%fd879, %fd774, %fd767, %fd722;
	fma.rn.f64 	%fd878, %fd774, %fd768, %fd723;
	fma.rn.f64 	%fd877, %fd774, %fd769, %fd724;
	fma.rn.f64 	%fd876, %fd774, %fd770, %fd725;
	fma.rn.f64 	%fd875, %fd774, %fd771, %fd726;
	ld.shared.f64 	%fd775, [%r46+312];
	fma.rn.f64 	%fd874, %fd775, %fd764, %fd728;
	fma.rn.f64 	%fd873, %fd775, %fd765, %fd729;
	fma.rn.f64 	%fd872, %fd775, %fd766, %fd730;
	fma.rn.f64 	%fd871, %fd775, %fd767, %fd731;
	fma.rn.f64 	%fd870, %fd775, %fd768, %fd732;
	fma.rn.f64 	%fd869, %fd775, %fd769, %fd733;
	fma.rn.f64 	%fd868, %fd775, %fd770, %fd734;
	fma.rn.f64 	%fd867, %fd775, %fd771, %fd735;
	ld.shared.f64 	%fd776, [%r46+376];
	fma.rn.f64 	%fd866, %fd776, %fd764, %fd737;
	fma.rn.f64 	%fd865, %fd776, %fd765, %fd738;
	fma.rn.f64 	%fd864, %fd776, %fd766, %fd739;
	fma.rn.f64 	%fd863, %fd776, %fd767, %fd740;
	fma.rn.f64 	%fd862, %fd776, %fd768, %fd741;
	fma.rn.f64 	%fd861, %fd776, %fd769, %fd742;
	fma.rn.f64 	%fd860, %fd776, %fd770, %fd743;
	fma.rn.f64 	%fd859, %fd776, %fd771, %fd744;
	ld.shared.f64 	%fd777, [%r46+440];
	fma.rn.f64 	%fd858, %fd777, %fd764, %fd746;
	fma.rn.f64 	%fd857, %fd777, %fd765, %fd747;
	fma.rn.f64 	%fd856, %fd777, %fd766, %fd748;
	fma.rn.f64 	%fd855, %fd777, %fd767, %fd749;
	fma.rn.f64 	%fd854, %fd777, %fd768, %fd750;
	fma.rn.f64 	%fd853, %fd777, %fd769, %fd751;
	fma.rn.f64 	%fd852, %fd777, %fd770, %fd752;
	fma.rn.f64 	%fd851, %fd777, %fd771, %fd753;
	ld.shared.f64 	%fd778, [%r46+504];
	fma.rn.f64 	%fd850, %fd778, %fd764, %fd755;
	fma.rn.f64 	%fd849, %fd778, %fd765, %fd756;
	fma.rn.f64 	%fd848, %fd778, %fd766, %fd757;
	fma.rn.f64 	%fd847, %fd778, %fd767, %fd758;
	fma.rn.f64 	%fd846, %fd778, %fd768, %fd759;
	fma.rn.f64 	%fd845, %fd778, %fd769, %fd760;
	fma.rn.f64 	%fd844, %fd778, %fd770, %fd761;
	fma.rn.f64 	%fd843, %fd778, %fd771, %fd762;
	bar.sync 	0;
	add.s32 	%r66, %r66, 1;
	setp.ne.s32 	%p2, %r66, 0;
	add.s32 	%r65, %r65, 8;
	shl.b32 	%r49, %r62, 3;
	add.s32 	%r64, %r64, %r49;
	@%p2 bra 	$L__BB3_2;
$L__BB3_3:
	ld.param.u32 	%r63, [_Z8sgemm_V1PdS_S_iii_param_4];
	ld.param.u64 	%rd23, [_Z8sgemm_V1PdS_S_iii_param_2];
	cvta.to.global.u64 	%rd10, %rd23;
	mov.u32 	%r50, %tid.y;
	shl.b32 	%r51, %r50, 3;
	mov.u32 	%r52, %ctaid.y;
	shl.b32 	%r53, %r52, 3;
	add.s32 	%r54, %r53, %r51;
	mov.u32 	%r55, %tid.x;
	shl.b32 	%r56, %r55, 3;
	mov.u32 	%r57, %ctaid.x;
	shl.b32 	%r58, %r57, 3;
	add.s32 	%r59, %r58, %r56;
	mad.lo.s32 	%r60, %r54, %r63, %r59;
	mul.wide.s32 	%rd11, %r60, 8;
	add.s64 	%rd12, %rd10, %rd11;
	st.global.f64 	[%rd12], %fd906;
	st.global.f64 	[%rd12+8], %fd905;
	st.global.f64 	[%rd12+16], %fd904;
	st.global.f64 	[%rd12+24], %fd903;
	st.global.f64 	[%rd12+32], %fd902;
	st.global.f64 	[%rd12+40], %fd901;
	st.global.f64 	[%rd12+48], %fd900;
	st.global.f64 	[%rd12+56], %fd899;
	mul.wide.s32 	%rd13, %r63, 8;
	add.s64 	%rd14, %rd12, %rd13;
	st.global.f64 	[%rd14], %fd898;
	st.global.f64 	[%rd14+8], %fd897;
	st.global.f64 	[%rd14+16], %fd896;
	st.global.f64 	[%rd14+24], %fd895;
	st.global.f64 	[%rd14+32], %fd894;
	st.global.f64 	[%rd14+40], %fd893;
	st.global.f64 	[%rd14+48], %fd892;
	st.global.f64 	[%rd14+56], %fd891;
	add.s64 	%rd15, %rd14, %rd13;
	st.global.f64 	[%rd15], %fd890;
	st.global.f64 	[%rd15+8], %fd889;
	st.global.f64 	[%rd15+16], %fd888;
	st.global.f64 	[%rd15+24], %fd887;
	st.global.f64 	[%rd15+32], %fd886;
	st.global.f64 	[%rd15+40], %fd885;
	st.global.f64 	[%rd15+48], %fd884;
	st.global.f64 	[%rd15+56], %fd883;
	add.s64 	%rd16, %rd15, %rd13;
	st.global.f64 	[%rd16], %fd882;
	st.global.f64 	[%rd16+8], %fd881;
	st.global.f64 	[%rd16+16], %fd880;
	st.global.f64 	[%rd16+24], %fd879;
	st.global.f64 	[%rd16+32], %fd878;
	st.global.f64 	[%rd16+40], %fd877;
	st.global.f64 	[%rd16+48], %fd876;
	st.global.f64 	[%rd16+56], %fd875;
	add.s64 	%rd17, %rd16, %rd13;
	st.global.f64 	[%rd17], %fd874;
	st.global.f64 	[%rd17+8], %fd873;
	st.global.f64 	[%rd17+16], %fd872;
	st.global.f64 	[%rd17+24], %fd871;
	st.global.f64 	[%rd17+32], %fd870;
	st.global.f64 	[%rd17+40], %fd869;
	st.global.f64 	[%rd17+48], %fd868;
	st.global.f64 	[%rd17+56], %fd867;
	add.s64 	%rd18, %rd17, %rd13;
	st.global.f64 	[%rd18], %fd866;
	st.global.f64 	[%rd18+8], %fd865;
	st.global.f64 	[%rd18+16], %fd864;
	st.global.f64 	[%rd18+24], %fd863;
	st.global.f64 	[%rd18+32], %fd862;
	st.global.f64 	[%rd18+40], %fd861;
	st.global.f64 	[%rd18+48], %fd860;
	st.global.f64 	[%rd18+56], %fd859;
	add.s64 	%rd19, %rd18, %rd13;
	st.global.f64 	[%rd19], %fd858;
	st.global.f64 	[%rd19+8], %fd857;
	st.global.f64 	[%rd19+16], %fd856;
	st.global.f64 	[%rd19+24], %fd855;
	st.global.f64 	[%rd19+32], %fd854;
	st.global.f64 	[%rd19+40], %fd853;
	st.global.f64 	[%rd19+48], %fd852;
	st.global.f64 	[%rd19+56], %fd851;
	add.s64 	%rd20, %rd19, %rd13;
	st.global.f64 	[%rd20], %fd850;
	st.global.f64 	[%rd20+8], %fd849;
	st.global.f64 	[%rd20+16], %fd848;
	st.global.f64 	[%rd20+24], %fd847;
	st.global.f64 	[%rd20+32], %fd846;
	st.global.f64 	[%rd20+40], %fd845;
	st.global.f64 	[%rd20+48], %fd844;
	st.global.f64 	[%rd20+56], %fd843;
	ret;

}
	// .globl	_Z3AX_iPdS_PiS0_S_i
.visible .entry _Z3AX_iPdS_PiS0_S_i(
	.param .u32 _Z3AX_iPdS_PiS0_S_i_param_0,
	.param .u64 .ptr .align 1 _Z3AX_iPdS_PiS0_S_i_param_1,
	.param .u64 .ptr .align 1 _Z3AX_iPdS_PiS0_S_i_param_2,
	.param .u64 .ptr .align 1 _Z3AX_iPdS_PiS0_S_i_param_3,
	.param .u64 .ptr .align 1 _Z3AX_iPdS_PiS0_S_i_param_4,
	.param .u64 .ptr .align 1 _Z3AX_iPdS_PiS0_S_i_param_5,
	.param .u32 _Z3AX_iPdS_PiS0_S_i_param_6
)
{
	.reg .pred 	%p<12>;
	.reg .b32 	%r<47>;
	.reg .b64 	%rd<38>;
	.reg .b64 	%fd<61>;

	ld.param.u32 	%r24, [_Z3AX_iPdS_PiS0_S_i_param_0];
	ld.param.u64 	%rd11, [_Z3AX_iPdS_PiS0_S_i_param_1];
	ld.param.u64 	%rd12, [_Z3AX_iPdS_PiS0_S_i_param_2];
	ld.param.u64 	%rd8, [_Z3AX_iPdS_PiS0_S_i_param_3];
	ld.param.u64 	%rd9, [_Z3AX_iPdS_PiS0_S_i_param_4];
	ld.param.u64 	%rd10, [_Z3AX_iPdS_PiS0_S_i_param_5];
	ld.param.u32 	%r25, [_Z3AX_iPdS_PiS0_S_i_param_6];
	cvta.to.global.u64 	%rd1, %rd12;
	cvta.to.global.u64 	%rd2, %rd11;
	mov.u32 	%r26, %tid.x;
	mov.u32 	%r27, %ctaid.x;
	mov.u32 	%r28, %ntid.x;
	mad.lo.s32 	%r1, %r27, %r28, %r26;
	setp.ge.s32 	%p1, %r1, %r25;
	@%p1 bra 	$L__BB4_16;
	cvta.to.global.u64 	%rd13, %rd8;
	mul.wide.s32 	%rd14, %r1, 4;
	add.s64 	%rd15, %rd13, %rd14;
	ld.global.u32 	%r2, [%rd15];
	ld.global.u32 	%r29, [%rd15+4];
	sub.s32 	%r3, %r29, %r2;
	setp.lt.s32 	%p2, %r3, 1;
	@%p2 bra 	$L__BB4_16;
	setp.lt.s32 	%p3, %r24, 1;
	mul.lo.s32 	%r4, %r24, %r1;
	@%p3 bra 	$L__BB4_16;
	and.b32  	%r5, %r24, 7;
	and.b32  	%r6, %r24, 3;
	and.b32  	%r7, %r24, 2147483640;
	and.b32  	%r8, %r24, 1;
	neg.s32 	%r9, %r7;
	add.s64 	%rd3, %rd2, 32;
	add.s64 	%rd4, %rd1, 32;
	cvta.to.global.u64 	%rd5, %rd9;
	cvta.to.global.u64 	%rd6, %rd10;
	mov.b32 	%r40, 0;
$L__BB4_4:
	setp.lt.u32 	%p4, %r24, 8;
	cvt.u64.u32 	%rd16, %r40;
	cvt.s64.s32 	%rd17, %r2;
	add.s64 	%rd18, %rd16, %rd17;
	shl.b64 	%rd19, %rd18, 2;
	add.s64 	%rd20, %rd5, %rd19;
	ld.global.u32 	%r32, [%rd20];
	mul.lo.s32 	%r11, %r32, %r24;
	shl.b64 	%rd21, %rd18, 3;
	add.s64 	%rd7, %rd6, %rd21;
	mov.b32 	%r45, 0;
	@%p4 bra 	$L__BB4_7;
	mov.u32 	%r41, %r4;
	mov.u32 	%r42, %r11;
	mov.u32 	%r43, %r9;
$L__BB4_6:
	.pragma "nounroll";
	mul.wide.s32 	%rd22, %r42, 8;
	add.s64 	%rd23, %rd3, %rd22;
	mul.wide.s32 	%rd24, %r41, 8;
	add.s64 	%rd25, %rd4, %rd24;
	ld.global.f64 	%fd1, [%rd23+-32];
	ld.global.f64 	%fd2, [%rd7];
	ld.global.f64 	%fd3, [%rd25+-32];
	fma.rn.f64 	%fd4, %fd1, %fd2, %fd3;
	st.global.f64 	[%rd25+-32], %fd4;
	ld.global.f64 	%fd5, [%rd23+-24];
	ld.global.f64 	%fd6, [%rd7];
	ld.global.f64 	%fd7, [%rd25+-24];
	fma.rn.f64 	%fd8, %fd5, %fd6, %fd7;
	st.global.f64 	[%rd25+-24], %fd8;
	ld.global.f64 	%fd9, [%rd23+-16];
	ld.global.f64 	%fd10, [%rd7];
	ld.global.f64 	%fd11, [%rd25+-16];
	fma.rn.f64 	%fd12, %fd9, %fd10, %fd11;
	st.global.f64 	[%rd25+-16], %fd12;
	ld.global.f64 	%fd13, [%rd23+-8];
	ld.global.f64 	%fd14, [%rd7];
	ld.global.f64 	%fd15, [%rd25+-8];
	fma.rn.f64 	%fd16, %fd13, %fd14, %fd15;
	st.global.f64 	[%rd25+-8], %fd16;
	ld.global.f64 	%fd17, [%rd23];
	ld.global.f64 	%fd18, [%rd7];
	ld.global.f64 	%fd19, [%rd25];
	fma.rn.f64 	%fd20, %fd17, %fd18, %fd19;
	st.global.f64 	[%rd25], %fd20;
	ld.global.f64 	%fd21, [%rd23+8];
	ld.global.f64 	%fd22, [%rd7];
	ld.global.f64 	%fd23, [%rd25+8];
	fma.rn.f64 	%fd24, %fd21, %fd22, %fd23;
	st.global.f64 	[%rd25+8], %fd24;
	ld.global.f64 	%fd25, [%rd23+16];
	ld.global.f64 	%fd26, [%rd7];
	ld.global.f64 	%fd27, [%rd25+16];
	fma.rn.f64 	%fd28, %fd25, %fd26, %fd27;
	st.global.f64 	[%rd25+16], %fd28;
	ld.global.f64 	%fd29, [%rd23+24];
	ld.global.f64 	%fd30, [%rd7];
	ld.global.f64 	%fd31, [%rd25+24];
	fma.rn.f64 	%fd32, %fd29, %fd30, %fd31;
	st.global.f64 	[%rd25+24], %fd32;
	add.s32 	%r43, %r43, 8;
	add.s32 	%r42, %r42, 8;
	add.s32 	%r41, %r41, 8;
	setp.ne.s32 	%p5, %r43, 0;
	mov.u32 	%r45, %r7;
	@%p5 bra 	$L__BB4_6;
$L__BB4_7:
	setp.eq.s32 	%p6, %r5, 0;
	@%p6 bra 	$L__BB4_15;
	add.s32 	%r33, %r5, -1;
	setp.lt.u32 	%p7, %r33, 3;
	@%p7 bra 	$L__BB4_10;
	add.s32 	%r34, %r45, %r11;
	mul.wide.s32 	%rd26, %r34, 8;
	add.s64 	%rd27, %rd2, %rd26;
	ld.global.f64 	%fd33, [%rd27];
	ld.global.f64 	%fd34, [%rd7];
	add.s32 	%r35, %r45, %r4;
	mul.wide.s32 	%rd28, %r35, 8;
	add.s64 	%rd29, %rd1, %rd28;
	ld.global.f64 	%fd35, [%rd29];
	fma.rn.f64 	%fd36, %fd33, %fd34, %fd35;
	st.global.f64 	[%rd29], %fd36;
	ld.global.f64 	%fd37, [%rd27+8];
	ld.global.f64 	%fd38, [%rd7];
	ld.global.f64 	%fd39, [%rd29+8];
	fma.rn.f64 	%fd40, %fd37, %fd38, %fd39;
	st.global.f64 	[%rd29+8], %fd40;
	ld.global.f64 	%fd41, [%rd27+16];
	ld.global.f64 	%fd42, [%rd7];
	ld.global.f64 	%fd43, [%rd29+16];
	fma.rn.f64 	%fd44, %fd41, %fd42, %fd43;
	st.global.f64 	[%rd29+16], %fd44;
	ld.global.f64 	%fd45, [%rd27+24];
	ld.global.f64 	%fd46, [%rd7];
	ld.global.f64 	%fd47, [%rd29+24];
	fma.rn.f64 	%fd48, %fd45, %fd46, %fd47;
	st.global.f64 	[%rd29+24], %fd48;
	add.s32 	%r45, %r45, 4;
$L__BB4_10:
	setp.eq.s32 	%p8, %r6, 0;
	@%p8 bra 	$L__BB4_15;
	setp.eq.s32 	%p9, %r6, 1;
	@%p9 bra 	$L__BB4_13;
	add.s32 	%r36, %r45, %r11;
	mul.wide.s32 	%rd30, %r36, 8;
	add.s64 	%rd31, %rd2, %rd30;
	ld.global.f64 	%fd49, [%rd31];
	ld.global.f64 	%fd50, [%rd7];
	add.s32 	%r37, %r45, %r4;
	mul.wide.s32 	%rd32, %r37, 8;
	add.s64 	%rd33, %rd1, %rd32;
	ld.global.f64 	%fd51, [%rd33];
	fma.rn.f64 	%fd52, %fd49, %fd50, %fd51;
	st.global.f64 	[%rd33], %fd52;
	ld.global.f64 	%fd53, [%rd31+8];
	ld.global.f64 	%fd54, [%rd7];
	ld.global.f64 	%fd55, [%rd33+8];
	fma.rn.f64 	%fd56, %fd53, %fd54, %fd55;
	st.global.f64 	[%rd33+8], %fd56;
	add.s32 	%r45, %r45, 2;
$L__BB4_13:
	setp.eq.s32 	%p10, %r8, 0;
	@%p10 bra 	$L__BB4_15;
	add.s32 	%r38, %r45, %r11;
	mul.wide.s32 	%rd34, %r38, 8;
	add.s64 	%rd35, %rd2, %rd34;
	ld.global.f64 	%fd57, [%rd35];
	ld.global.f64 	%fd58, [%rd7];
	add.s32 	%r39, %r45, %r4;
	mul.wide.s32 	%rd36, %r39, 8;
	add.s64 	%rd37, %rd1, %rd36;
	ld.global.f64 	%fd59, [%rd37];
	fma.rn.f64 	%fd60, %fd57, %fd58, %fd59;
	st.global.f64 	[%rd37], %fd60;
$L__BB4_15:
	add.s32 	%r40, %r40, 1;
	setp.ne.s32 	%p11, %r40, %r3;
	@%p11 bra 	$L__BB4_4;
$L__BB4_16:
	ret;

}
	// .globl	_Z14logSoftmax_AX_iPdS_PiS0_S_i
.visible .entry _Z14logSoftmax_AX_iPdS_PiS0_S_i(
	.param .u32 _Z14logSoftmax_AX_iPdS_PiS0_S_i_param_0,
	.param .u64 .ptr .align 1 _Z14logSoftmax_AX_iPdS_PiS0_S_i_param_1,
	.param .u64 .ptr .align 1 _Z14logSoftmax_AX_iPdS_PiS0_S_i_param_2,
	.param .u64 .ptr .align 1 _Z14logSoftmax_AX_iPdS_PiS0_S_i_param_3,
	.param .u64 .ptr .align 1 _Z14logSoftmax_AX_iPdS_PiS0_S_i_param_4,
	.param .u64 .ptr .align 1 _Z14logSoftmax_AX_iPdS_PiS0_S_i_param_5,
	.param .u32 _Z14logSoftmax_AX_iPdS_PiS0_S_i_param_6
)
{
	.reg .pred 	%p<23>;
	.reg .b32 	%r<106>;
	.reg .b32 	%f<3>;
	.reg .b64 	%rd<71>;
	.reg .b64 	%fd<105>;
	// demoted variable
	.shared .align 1 .b8 _ZZ14logSoftmax_AX_iPdS_PiS0_S_iE10shared_mem[384];
	ld.param.u32 	%r36, [_Z14logSoftmax_AX_iPdS_PiS0_S_i_param_0];
	ld.param.u64 	%rd14, [_Z14logSoftmax_AX_iPdS_PiS0_S_i_param_1];
	ld.param.u64 	%rd12, [_Z14logSoftmax_AX_iPdS_PiS0_S_i_param_2];
	ld.param.u64 	%rd13, [_Z14logSoftmax_AX_iPdS_PiS0_S_i_param_3];
	ld.param.u64 	%rd15, [_Z14logSoftmax_AX_iPdS_PiS0_S_i_param_4];
	ld.param.u64 	%rd16, [_Z14logSoftmax_AX_iPdS_PiS0_S_i_param_5];
	ld.param.u32 	%r37, [_Z14logSoftmax_AX_iPdS_PiS0_S_i_param_6];
	cvta.to.global.u64 	%rd1, %rd16;
	cvta.to.global.u64 	%rd2, %rd14;
	cvta.to.global.u64 	%rd3, %rd15;
	setp.eq.s32 	%p1, %r36, 16;
	@%p1 bra 	$L__BB5_2;
	mov.u64 	%rd17, $str$2;
	cvta.global.u64 	%rd18, %rd17;
	mov.u64 	%rd19, $str$1;
	cvta.global.u64 	%rd20, %rd19;
	mov.u64 	%rd21, __unnamed_2;
	cvta.global.u64 	%rd22, %rd21;
	{ // callseq 1, 0
	.param .b64 param0;
	st.param.b64 	[param0], %rd18;
	.param .b64 param1;
	st.param.b64 	[param1], %rd20;
	.param .b32 param2;
	st.param.b32 	[param2], 346;
	.param .b64 param3;
	st.param.b64 	[param3], %rd22;
	.param .b64 param4;
	st.param.b64 	[param4], 1;
	call.uni 
	__assertfail, 
	(
	param0, 
	param1, 
	param2, 
	param3, 
	param4
	);
	} // callseq 1
$L__BB5_2:
	mov.u32 	%r1, %ctaid.x;
	mov.u32 	%r2, %tid.x;
	mov.u32 	%r3, %tid.y;
	mov.u32 	%r4, %ntid.y;
	setp.ge.s32 	%p2, %r1, %r37;
	@%p2 bra 	$L__BB5_32;
	shl.b32 	%r38, %r2, 3;
	mov.u32 	%r39, _ZZ14logSoftmax_AX_iPdS_PiS0_S_iE10shared_mem;
	add.s32 	%r5, %r39, %r38;
	mov.b64 	%rd23, 0;
	st.shared.u64 	[%r5], %rd23;
	cvta.to.global.u64 	%rd24, %rd13;
	mul.wide.u32 	%rd25, %r1, 4;
	add.s64 	%rd26, %rd24, %rd25;
	ld.global.u32 	%r40, [%rd26];
	cvt.s64.s32 	%rd4, %r40;
	ld.global.u32 	%r41, [%rd26+4];
	sub.s32 	%r6, %r41, %r40;
	bar.sync 	0;
	setp.ge.s32 	%p3, %r3, %r6;
	@%p3 bra 	$L__BB5_9;
	add.s32 	%r42, %r3, %r4;
	max.u32 	%r43, %r42, %r6;
	setp.lt.u32 	%p4, %r42, %r6;
	selp.u32 	%r44, 1, 0, %p4;
	add.s32 	%r45, %r42, %r44;
	sub.s32 	%r46, %r43, %r45;
	div.u32 	%r47, %r46, %r4;
	add.s32 	%r7, %r47, %r44;
	and.b32  	%r48, %r7, 3;
	setp.eq.s32 	%p5, %r48, 3;
	mov.u32 	%r99, %r3;
	@%p5 bra 	$L__BB5_7;
	add.s32 	%r49, %r7, 1;
	and.b32  	%r50, %r49, 3;
	cvt.u64.u32 	%rd27, %r3;
	add.s64 	%rd28, %rd4, %rd27;
	shl.b64 	%rd29, %rd28, 3;
	add.s64 	%rd70, %rd1, %rd29;
	shl.b64 	%rd30, %rd28, 2;
	add.s64 	%rd69, %rd3, %rd30;
	mul.wide.u32 	%rd7, %r4, 4;
	neg.s32 	%r97, %r50;
	mad.lo.s32 	%r99, %r4, %r50, %r3;
$L__BB5_6:
	.pragma "nounroll";
	ld.global.u32 	%r51, [%rd69];
	mad.lo.s32 	%r52, %r51, %r36, %r2;
	mul.wide.s32 	%rd31, %r52, 8;
	add.s64 	%rd32, %rd2, %rd31;
	ld.global.f64 	%fd19, [%rd32];
	ld.global.f64 	%fd20, [%rd70];
	mul.f64 	%fd21, %fd19, %fd20;
	atom.shared.add.f64 	%fd22, [%r5], %fd21;
	mul.wide.u32 	%rd33, %r4, 8;
	add.s64 	%rd70, %rd70, %rd33;
	add.s64 	%rd69, %rd69, %rd7;
	add.s32 	%r97, %r97, 1;
	setp.ne.s32 	%p6, %r97, 0;
	@%p6 bra 	$L__BB5_6;
$L__BB5_7:
	setp.lt.u32 	%p7, %r7, 3;
	@%p7 bra 	$L__BB5_9;
$L__BB5_8:
	cvt.u64.u32 	%rd34, %r99;
	add.s64 	%rd35, %rd34, %rd4;
	shl.b64 	%rd36, %rd35, 2;
	add.s64 	%rd37, %rd3, %rd36;
	ld.global.u32 	%r53, [%rd37];
	mad.lo.s32 	%r54, %r53, %r36, %r2;
	mul.wide.s32 	%rd38, %r54, 8;
	add.s64 	%rd39, %rd2, %rd38;
	ld.global.f64 	%fd23, [%rd39];
	shl.b64 	%rd40, %rd35, 3;
	add.s64 	%rd41, %rd1, %rd40;
	ld.global.f64 	%fd24, [%rd41];
	mul.f64 	%fd25, %fd23, %fd24;
	atom.shared.add.f64 	%fd26, [%r5], %fd25;
	add.s32 	%r55, %r99, %r4;
	cvt.u64.u32 	%rd42, %r55;
	add.s64 	%rd43, %rd42, %rd4;
	shl.b64 	%rd44, %rd43, 2;
	add.s64 	%rd45, %rd3, %rd44;
	ld.global.u32 	%r56, [%rd45];
	mad.lo.s32 	%r57, %r56, %r36, %r2;
	mul.wide.s32 	%rd46, %r57, 8;
	add.s64 	%rd47, %rd2, %rd46;
	ld.global.f64 	%fd27, [%rd47];
	shl.b64 	%rd48, %rd43, 3;
	add.s64 	%rd49, %rd1, %rd48;
	ld.global.f64 	%fd28, [%rd49];
	mul.f64 	%fd29, %fd27, %fd28;
	atom.shared.add.f64 	%fd30, [%r5], %fd29;
	add.s32 	%r58, %r55, %r4;
	cvt.u64.u32 	%rd50, %r58;
	add.s64 	%rd51, %rd50, %rd4;
	shl.b64 	%rd52, %rd51, 2;
	add.s64 	%rd53, %rd3, %rd52;
	ld.global.u32 	%r59, [%rd53];
	mad.lo.s32 	%r60, %r59, %r36, %r2;
	mul.wide.s32 	%rd54, %r60, 8;
	add.s64 	%rd55, %rd2, %rd54;
	ld.global.f64 	%fd31, [%rd55];
	shl.b64 	%rd56, %rd51, 3;
	add.s64 	%rd57, %rd1, %rd56;
	ld.global.f64 	%fd32, [%rd57];
	mul.f64 	%fd33, %fd31, %fd32;
	atom.shared.add.f64 	%fd34, [%r5], %fd33;
	add.s32 	%r61, %r58, %r4;
	cvt.u64.u32 	%rd58, %r61;
	add.s64 	%rd59, %rd58, %rd4;
	shl.b64 	%rd60, %rd59, 2;
	add.s64 	%rd61, %rd3, %rd60;
	ld.global.u32 	%r62, [%rd61];
	mad.lo.s32 	%r63, %r62, %r36, %r2;
	mul.wide.s32 	%rd62, %r63, 8;
	add.s64 	%rd63, %rd2, %rd62;
	ld.global.f64 	%fd35, [%rd63];
	shl.b64 	%rd64, %rd59, 3;
	add.s64 	%rd65, %rd1, %rd64;
	ld.global.f64 	%fd36, [%rd65];
	mul.f64 	%fd37, %fd35, %fd36;
	atom.shared.add.f64 	%fd38, [%r5], %fd37;
	add.s32 	%r99, %r61, %r4;
	setp.lt.s32 	%p8, %r99, %r6;
	@%p8 bra 	$L__BB5_8;
$L__BB5_9:
	setp.ne.s32 	%p9, %r3, 0;
	@%p9 bra 	$L__BB5_32;
	bar.sync 	0;
	shl.b32 	%r15, %r36, 3;
	ld.shared.f64 	%fd100, [%r5];
	add.s32 	%r16, %r5, %r15;
	st.shared.f64 	[%r16], %fd100;
	setp.lt.s32 	%p10, %r36, 2;
	@%p10 bra 	$L__BB5_16;
	mov.u32 	%r100, %r36;
$L__BB5_12:
	shr.u32 	%r18, %r100, 1;
	setp.ge.u32 	%p11, %r2, %r18;
	@%p11 bra 	$L__BB5_14;
	ld.shared.f64 	%fd39, [%r16];
	shl.b32 	%r64, %r18, 3;
	add.s32 	%r65, %r16, %r64;
	ld.shared.f64 	%fd40, [%r65];
	max.f64 	%fd41, %fd39, %fd40;
	st.shared.f64 	[%r16], %fd41;
$L__BB5_14:
	bar.sync 	0;
	setp.gt.u32 	%p12, %r100, 3;
	mov.u32 	%r100, %r18;
	@%p12 bra 	$L__BB5_12;
	ld.shared.f64 	%fd100, [%r5];
$L__BB5_16:
	mov.u32 	%r66, _ZZ14logSoftmax_AX_iPdS_PiS0_S_iE10shared_mem;
	add.s32 	%r67, %r66, %r15;
	ld.shared.f64 	%fd4, [%r67];
	add.s32 	%r19, %r67, %r15;
	sub.f64 	%fd5, %fd100, %fd4;
	fma.rn.f64 	%fd42, %fd5, 0d3FF71547652B82FE, 0d4338000000000000;
	{
	.reg .b32 %temp; 
	mov.b64 	{%r20, %temp}, %fd42;
	}
	mov.f64 	%fd43, 0dC338000000000000;
	add.rn.f64 	%fd44, %fd42, %fd43;
	fma.rn.f64 	%fd45, %fd44, 0dBFE62E42FEFA39EF, %fd5;
	fma.rn.f64 	%fd46, %fd44, 0dBC7ABC9E3B39803F, %fd45;
	fma.rn.f64 	%fd47, %fd46, 0d3E5ADE1569CE2BDF, 0d3E928AF3FCA213EA;
	fma.rn.f64 	%fd48, %fd47, %fd46, 0d3EC71DEE62401315;
	fma.rn.f64 	%fd49, %fd48, %fd46, 0d3EFA01997C89EB71;
	fma.rn.f64 	%fd50, %fd49, %fd46, 0d3F2A01A014761F65;
	fma.rn.f64 	%fd51, %fd50, %fd46, 0d3F56C16C1852B7AF;
	fma.rn.f64 	%fd52, %fd51, %fd46, 0d3F81111111122322;
	fma.rn.f64 	%fd53, %fd52, %fd46, 0d3FA55555555502A1;
	fma.rn.f64 	%fd54, %fd53, %fd46, 0d3FC5555555555511;
	fma.rn.f64 	%fd55, %fd54, %fd46, 0d3FE000000000000B;
	fma.rn.f64 	%fd56, %fd55, %fd46, 0d3FF0000000000000;
	fma.rn.f64 	%fd57, %fd56, %fd46, 0d3FF0000000000000;
	{
	.reg .b32 %temp; 
	mov.b64 	{%r21, %temp}, %fd57;
	}
	{
	.reg .b32 %temp; 
	mov.b64 	{%temp, %r22}, %fd57;
	}
	shl.b32 	%r68, %r20, 20;
	add.s32 	%r69, %r68, %r22;
	mov.b64 	%fd101, {%r21, %r69};
	{
	.reg .b32 %temp; 
	mov.b64 	{%temp, %r70}, %fd5;
	}
	mov.b32 	%f2, %r70;
	abs.f32 	%f1, %f2;
	setp.lt.f32 	%p13, %f1, 0f4086232B;
	@%p13 bra 	$L__BB5_19;
	setp.lt.f64 	%p14, %fd5, 0d0000000000000000;
	add.f64 	%fd58, %fd5, 0d7FF0000000000000;
	selp.f64 	%fd101, 0d0000000000000000, %fd58, %p14;
	setp.geu.f32 	%p15, %f1, 0f40874800;
	@%p15 bra 	$L__BB5_19;
	shr.u32 	%r71, %r20, 31;
	add.s32 	%r72, %r20, %r71;
	shr.s32 	%r73, %r72, 1;
	shl.b32 	%r74, %r73, 20;
	add.s32 	%r75, %r22, %r74;
	mov.b64 	%fd59, {%r21, %r75};
	sub.s32 	%r76, %r20, %r73;
	shl.b32 	%r77, %r76, 20;
	add.s32 	%r78, %r77, 1072693248;
	mov.b32 	%r79, 0;
	mov.b64 	%fd60, {%r79, %r78};
	mul.f64 	%fd101, %fd60, %fd59;
$L__BB5_19:
	setp.lt.s32 	%p16, %r36, 2;
	add.s32 	%r23, %r16, %r15;
	st.shared.f64 	[%r23], %fd101;
	bar.sync 	0;
	@%p16 bra 	$L__BB5_24;
	mov.u32 	%r101, %r36;
$L__BB5_21:
	shr.u32 	%r25, %r101, 1;
	setp.ge.u32 	%p17, %r2, %r25;
	@%p17 bra 	$L__BB5_23;
	shl.b32 	%r80, %r25, 3;
	add.s32 	%r81, %r23, %r80;
	ld.shared.f64 	%fd61, [%r81];
	ld.shared.f64 	%fd62, [%r23];
	add.f64 	%fd63, %fd61, %fd62;
	st.shared.f64 	[%r23], %fd63;
$L__BB5_23:
	bar.sync 	0;
	setp.gt.u32 	%p18, %r101, 3;
	mov.u32 	%r101, %r25;
	@%p18 bra 	$L__BB5_21;
$L__BB5_24:
	ld.shared.f64 	%fd102, [%r19];
	{
	.reg .b32 %temp; 
	mov.b64 	{%temp, %r102}, %fd102;
	}
	{
	.reg .b32 %temp; 
	mov.b64 	{%r103, %temp}, %fd102;
	}
	setp.gt.s32 	%p19, %r102, 1048575;
	mov.b32 	%r104, -1023;
	@%p19 bra 	$L__BB5_26;
	mul.f64 	%fd102, %fd102, 0d4350000000000000;
	{
	.reg .b32 %temp; 
	mov.b64 	{%temp, %r102}, %fd102;
	}
	{
	.reg .b32 %temp; 
	mov.b64 	{%r103, %temp}, %fd102;
	}
	mov.b32 	%r104, -1077;
$L__BB5_26:
	add.s32 	%r84, %r102, -1;
	setp.gt.u32 	%p20, %r84, 2146435070;
	@%p20 bra 	$L__BB5_30;
	shr.u32 	%r87, %r102, 20;
	add.s32 	%r105, %r104, %r87;
	and.b32  	%r88, %r102, 1048575;
	or.b32  	%r89, %r88, 1072693248;
	mov.b64 	%fd103, {%r103, %r89};
	setp.lt.u32 	%p22, %r89, 1073127583;
	@%p22 bra 	$L__BB5_29;
	{
	.reg .b32 %temp; 
	mov.b64 	{%r90, %temp}, %fd103;
	}
	{
	.reg .b32 %temp; 
	mov.b64 	{%temp, %r91}, %fd103;
	}
	add.s32 	%r92, %r91, -1048576;
	mov.b64 	%fd103, {%r90, %r92};
	add.s32 	%r105, %r105, 1;
$L__BB5_29:
	add.f64 	%fd65, %fd103, 0dBFF0000000000000;
	add.f64 	%fd66, %fd103, 0d3FF0000000000000;
	rcp.approx.ftz.f64 	%fd67, %fd66;
	neg.f64 	%fd68, %fd66;
	fma.rn.f64 	%fd69, %fd68, %fd67, 0d3FF0000000000000;
	fma.rn.f64 	%fd70, %fd69, %fd69, %fd69;
	fma.rn.f64 	%fd71, %fd70, %fd67, %fd67;
	mul.f64 	%fd72, %fd65, %fd71;
	fma.rn.f64 	%fd73, %fd65, %fd71, %fd72;
	mul.f64 	%fd74, %fd73, %fd73;
	fma.rn.f64 	%fd75, %fd74, 0d3EB1380B3AE80F1E, 0d3ED0EE258B7A8B04;
	fma.rn.f64 	%fd76, %fd75, %fd74, 0d3EF3B2669F02676F;
	fma.rn.f64 	%fd77, %fd76, %fd74, 0d3F1745CBA9AB0956;
	fma.rn.f64 	%fd78, %fd77, %fd74, 0d3F3C71C72D1B5154;
	fma.rn.f64 	%fd79, %fd78, %fd74, 0d3F624924923BE72D;
	fma.rn.f64 	%fd80, %fd79, %fd74, 0d3F8999999999A3C4;
	fma.rn.f64 	%fd81, %fd80, %fd74, 0d3FB5555555555554;
	sub.f64 	%fd82, %fd65, %fd73;
	add.f64 	%fd83, %fd82, %fd82;
	neg.f64 	%fd84, %fd73;
	fma.rn.f64 	%fd85, %fd84, %fd65, %fd83;
	mul.f64 	%fd86, %fd71, %fd85;
	mul.f64 	%fd87, %fd74, %fd81;
	fma.rn.f64 	%fd88, %fd87, %fd73, %fd86;
	xor.b32  	%r93, %r105, -2147483648;
	mov.b32 	%r94, 1127219200;
	mov.b64 	%fd89, {%r93, %r94};
	mov.b32 	%r95, -2147483648;
	mov.b64 	%fd90, {%r95, %r94};
	sub.f64 	%fd91, %fd89, %fd90;
	fma.rn.f64 	%fd92, %fd91, 0d3FE62E42FEFA39EF, %fd73;
	fma.rn.f64 	%fd93, %fd91, 0dBFE62E42FEFA39EF, %fd92;
	sub.f64 	%fd94, %fd93, %fd73;
	sub.f64 	%fd95, %fd88, %fd94;
	fma.rn.f64 	%fd96, %fd91, 0d3C7ABC9E3B39803F, %fd95;
	add.f64 	%fd104, %fd92, %fd96;
	bra.uni 	$L__BB5_31;
$L__BB5_30:
	fma.rn.f64 	%fd64, %fd102, 0d7FF0000000000000, 0d7FF0000000000000;
	{
	.reg .b32 %temp; 
	mov.b64 	{%temp, %r85}, %fd102;
	}
	and.b32  	%r86, %r85, 2147483647;
	setp.eq.s32 	%p21, %r86, 0;
	selp.f64 	%fd104, 0dFFF0000000000000, %fd64, %p21;
$L__BB5_31:
	ld.shared.f64 	%fd97, [%r5];
	sub.f64 	%fd98, %fd97, %fd4;
	sub.f64 	%fd99, %fd98, %fd104;
	st.shared.f64 	[%r5], %fd99;
	mad.lo.s32 	%r96, %r36, %r1, %r2;
	cvta.to.global.u64 	%rd66, %rd12;
	mul.wide.s32 	%rd67, %r96, 8;
	add.s64 	%rd68, %rd66, %rd67;
	st.global.f64 	[%rd68], %fd99;
$L__BB5_32:
	ret;

}
	// .globl	_Z21logSoftmax_AX_better_iPdS_PiS0_S_i
.visible .entry _Z21logSoftmax_AX_better_iPdS_PiS0_S_i(
	.param .u32 _Z21logSoftmax_AX_better_iPdS_PiS0_S_i_param_0,
	.param .u64 .ptr .align 1 _Z21logSoftmax_AX_better_iPdS_PiS0_S_i_param_1,
	.param .u64 .ptr .align 1 _Z21logSoftmax_AX_better_iPdS_PiS0_S_i_param_2,
	.param .u64 .ptr .align 1 _Z21logSoftmax_AX_better_iPdS_PiS0_S_i_param_3,
	.param .u64 .ptr .align 1 _Z21logSoftmax_AX_better_iPdS_PiS0_S_i_param_4,
	.param .u64 .ptr .align 1 _Z21logSoftmax_AX_better_iPdS_PiS0_S_i_param_5,
	.param .u32 _Z21logSoftmax_AX_better_iPdS_PiS0_S_i_param_6
)
.maxntid 1024
{
	.reg .pred 	%p<26>;
	.reg .b32 	%r<100>;
	.reg .b32 	%f<3>;
	.reg .b64 	%rd<71>;
	.reg .b64 	%fd<120>;

	ld.param.u32 	%r31, [_Z21logSoftmax_AX_better_iPdS_PiS0_S_i_param_0];
	ld.param.u64 	%rd14, [_Z21logSoftmax_AX_better_iPdS_PiS0_S_i_param_1];
	ld.param.u64 	%rd12, [_Z21logSoftmax_AX_better_iPdS_PiS0_S_i_param_2];
	ld.param.u64 	%rd13, [_Z21logSoftmax_AX_better_iPdS_PiS0_S_i_param_3];
	ld.param.u64 	%rd15, [_Z21logSoftmax_AX_better_iPdS_PiS0_S_i_param_4];
	ld.param.u64 	%rd16, [_Z21logSoftmax_AX_better_iPdS_PiS0_S_i_param_5];
	ld.param.u32 	%r30, [_Z21logSoftmax_AX_better_iPdS_PiS0_S_i_param_6];
	cvta.to.global.u64 	%rd1, %rd16;
	cvta.to.global.u64 	%rd2, %rd14;
	cvta.to.global.u64 	%rd3, %rd15;
	setp.eq.s32 	%p1, %r31, 16;
	@%p1 bra 	$L__BB6_2;
	mov.u64 	%rd17, $str$2;
	cvta.global.u64 	%rd18, %rd17;
	mov.u64 	%rd19, $str$1;
	cvta.global.u64 	%rd20, %rd19;
	mov.u64 	%rd21, __unnamed_3;
	cvta.global.u64 	%rd22, %rd21;
	{ // callseq 2, 0
	.param .b64 param0;
	st.param.b64 	[param0], %rd18;
	.param .b64 param1;
	st.param.b64 	[param1], %rd20;
	.param .b32 param2;
	st.param.b32 	[param2], 417;
	.param .b64 param3;
	st.param.b64 	[param3], %rd22;
	.param .b64 param4;
	st.param.b64 	[param4], 1;
	call.uni 
	__assertfail, 
	(
	param0, 
	param1, 
	param2, 
	param3, 
	param4
	);
	} // callseq 2
$L__BB6_2:
	mov.u32 	%r32, %ctaid.x;
	mov.u32 	%r1, %tid.x;
	mov.u32 	%r2, %tid.y;
	mov.u32 	%r3, %tid.z;
	mov.u32 	%r4, %ntid.y;
	mov.u32 	%r33, %ntid.z;
	mad.lo.s32 	%r5, %r32, %r33, %r3;
	setp.ge.s32 	%p2, %r5, %r30;
	@%p2 bra 	$L__BB6_39;
	mov.u32 	%r34, shared_mem;
	mad.lo.s32 	%r6, %r3, 384, %r34;
	setp.ne.s32 	%p3, %r2, 0;
	shl.b32 	%r35, %r1, 3;
	add.s32 	%r7, %r6, %r35;
	@%p3 bra 	$L__BB6_5;
	mov.b64 	%rd23, 0;
	st.shared.u64 	[%r7], %rd23;
$L__BB6_5:
	bar.sync 	0;
	cvta.to.global.u64 	%rd24, %rd13;
	mul.wide.u32 	%rd25, %r5, 4;
	add.s64 	%rd26, %rd24, %rd25;
	ld.global.u32 	%r36, [%rd26];
	cvt.s64.s32 	%rd4, %r36;
	ld.global.u32 	%r37, [%rd26+4];
	sub.s32 	%r8, %r37, %r36;
	setp.ge.s32 	%p4, %r2, %r8;
	@%p4 bra 	$L__BB6_11;
	add.s32 	%r38, %r2, %r4;
	max.u32 	%r39, %r38, %r8;
	setp.lt.u32 	%p5, %r38, %r8;
	selp.u32 	%r40, 1, 0, %p5;
	add.s32 	%r41, %r38, %r40;
	sub.s32 	%r42, %r39, %r41;
	div.u32 	%r43, %r42, %r4;
	add.s32 	%r9, %r43, %r40;
	and.b32  	%r44, %r9, 3;
	setp.eq.s32 	%p6, %r44, 3;
	mov.u32 	%r95, %r2;
	@%p6 bra 	$L__BB6_9;
	add.s32 	%r45, %r9, 1;
	and.b32  	%r46, %r45, 3;
	cvt.u64.u32 	%rd27, %r2;
	add.s64 	%rd28, %rd4, %rd27;
	shl.b64 	%rd29, %rd28, 3;
	add.s64 	%rd70, %rd1, %rd29;
	shl.b64 	%rd30, %rd28, 2;
	add.s64 	%rd69, %rd3, %rd30;
	mul.wide.u32 	%rd7, %r4, 4;
	neg.s32 	%r93, %r46;
	mad.lo.s32 	%r95, %r4, %r46, %r2;
$L__BB6_8:
	.pragma "nounroll";
	ld.global.u32 	%r47, [%rd69];
	shl.b32 	%r48, %r47, 4;
	add.s32 	%r49, %r48, %r1;
	mul.wide.s32 	%rd31, %r49, 8;
	add.s64 	%rd32, %rd2, %rd31;
	ld.global.f64 	%fd17, [%rd32];
	ld.global.f64 	%fd18, [%rd70];
	mul.f64 	%fd19, %fd17, %fd18;
	atom.shared.add.f64 	%fd20, [%r7], %fd19;
	mul.wide.u32 	%rd33, %r4, 8;
	add.s64 	%rd70, %rd70, %rd33;
	add.s64 	%rd69, %rd69, %rd7;
	add.s32 	%r93, %r93, 1;
	setp.ne.s32 	%p7, %r93, 0;
	@%p7 bra 	$L__BB6_8;
$L__BB6_9:
	setp.lt.u32 	%p8, %r9, 3;
	@%p8 bra 	$L__BB6_11;
$L__BB6_10:
	cvt.u64.u32 	%rd34, %r95;
	add.s64 	%rd35, %rd34, %rd4;
	shl.b64 	%rd36, %rd35, 2;
	add.s64 	%rd37, %rd3, %rd36;
	ld.global.u32 	%r50, [%rd37];
	shl.b32 	%r51, %r50, 4;
	add.s32 	%r52, %r51, %r1;
	mul.wide.s32 	%rd38, %r52, 8;
	add.s64 	%rd39, %rd2, %rd38;
	ld.global.f64 	%fd21, [%rd39];
	shl.b64 	%rd40, %rd35, 3;
	add.s64 	%rd41, %rd1, %rd40;
	ld.global.f64 	%fd22, [%rd41];
	mul.f64 	%fd23, %fd21, %fd22;
	atom.shared.add.f64 	%fd24, [%r7], %fd23;
	add.s32 	%r53, %r95, %r4;
	cvt.u64.u32 	%rd42, %r53;
	add.s64 	%rd43, %rd42, %rd4;
	shl.b64 	%rd44, %rd43, 2;
	add.s64 	%rd45, %rd3, %rd44;
	ld.global.u32 	%r54, [%rd45];
	shl.b32 	%r55, %r54, 4;
	add.s32 	%r56, %r55, %r1;
	mul.wide.s32 	%rd46, %r56, 8;
	add.s64 	%rd47, %rd2, %rd46;
	ld.global.f64 	%fd25, [%rd47];
	shl.b64 	%rd48, %rd43, 3;
	add.s64 	%rd49, %rd1, %rd48;
	ld.global.f64 	%fd26, [%rd49];
	mul.f64 	%fd27, %fd25, %fd26;
	atom.shared.add.f64 	%fd28, [%r7], %fd27;
	add.s32 	%r57, %r53, %r4;
	cvt.u64.u32 	%rd50, %r57;
	add.s64 	%rd51, %rd50, %rd4;
	shl.b64 	%rd52, %rd51, 2;
	add.s64 	%rd53, %rd3, %rd52;
	ld.global.u32 	%r58, [%rd53];
	shl.b32 	%r59, %r58, 4;
	add.s32 	%r60, %r59, %r1;
	mul.wide.s32 	%rd54, %r60, 8;
	add.s64 	%rd55, %rd2, %rd54;
	ld.global.f64 	%fd29, [%rd55];
	shl.b64 	%rd56, %rd51, 3;
	add.s64 	%rd57, %rd1, %rd56;
	ld.global.f64 	%fd30, [%rd57];
	mul.f64 	%fd31, %fd29, %fd30;
	atom.shared.add.f64 	%fd32, [%r7], %fd31;
	add.s32 	%r61, %r57, %r4;
	cvt.u64.u32 	%rd58, %r61;
	add.s64 	%rd59, %rd58, %rd4;
	shl.b64 	%rd60, %rd59, 2;
	add.s64 	%rd61, %rd3, %rd60;
	ld.global.u32 	%r62, [%rd61];
	shl.b32 	%r63, %r62, 4;
	add.s32 	%r64, %r63, %r1;
	mul.wide.s32 	%rd62, %r64, 8;
	add.s64 	%rd63, %rd2, %rd62;
	ld.global.f64 	%fd33, [%rd63];
	shl.b64 	%rd64, %rd59, 3;
	add.s64 	%rd65, %rd1, %rd64;
	ld.global.f64 	%fd34, [%rd65];
	mul.f64 	%fd35, %fd33, %fd34;
	atom.shared.add.f64 	%fd36, [%r7], %fd35;
	add.s32 	%r95, %r61, %r4;
	setp.lt.s32 	%p9, %r95, %r8;
	@%p9 bra 	$L__BB6_10;
$L__BB6_11:
	setp.ne.s32 	%p10, %r2, 0;
	@%p10 bra 	$L__BB6_39;
	bar.sync 	0;
	ld.shared.f64 	%fd1, [%r7];
	st.shared.f64 	[%r7+128], %fd1;
	setp.gt.u32 	%p11, %r1, 7;
	@%p11 bra 	$L__BB6_14;
	ld.shared.f64 	%fd37, [%r7+192];
	max.f64 	%fd38, %fd1, %fd37;
	st.shared.f64 	[%r7+128], %fd38;
$L__BB6_14:
	bar.sync 	0;
	setp.gt.u32 	%p12, %r1, 3;
	@%p12 bra 	$L__BB6_16;
	ld.shared.f64 	%fd39, [%r7+128];
	ld.shared.f64 	%fd40, [%r7+160];
	max.f64 	%fd41, %fd39, %fd40;
	st.shared.f64 	[%r7+128], %fd41;
$L__BB6_16:
	bar.sync 	0;
	setp.gt.u32 	%p13, %r1, 1;
	@%p13 bra 	$L__BB6_18;
	ld.shared.f64 	%fd42, [%r7+128];
	ld.shared.f64 	%fd43, [%r7+144];
	max.f64 	%fd44, %fd42, %fd43;
	st.shared.f64 	[%r7+128], %fd44;
$L__BB6_18:
	bar.sync 	0;
	setp.ne.s32 	%p14, %r1, 0;
	@%p14 bra 	$L__BB6_20;
	ld.shared.f64 	%fd45, [%r7+128];
	ld.shared.f64 	%fd46, [%r6+136];
	max.f64 	%fd47, %fd45, %fd46;
	st.shared.f64 	[%r7+128], %fd47;
$L__BB6_20:
	bar.sync 	0;
	ld.shared.f64 	%fd2, [%r6+128];
	ld.shared.f64 	%fd48, [%r7];
	sub.f64 	%fd3, %fd48, %fd2;
	fma.rn.f64 	%fd49, %fd3, 0d3FF71547652B82FE, 0d4338000000000000;
	{
	.reg .b32 %temp; 
	mov.b64 	{%r17, %temp}, %fd49;
	}
	mov.f64 	%fd50, 0dC338000000000000;
	add.rn.f64 	%fd51, %fd49, %fd50;
	fma.rn.f64 	%fd52, %fd51, 0dBFE62E42FEFA39EF, %fd3;
	fma.rn.f64 	%fd53, %fd51, 0dBC7ABC9E3B39803F, %fd52;
	fma.rn.f64 	%fd54, %fd53, 0d3E5ADE1569CE2BDF, 0d3E928AF3FCA213EA;
	fma.rn.f64 	%fd55, %fd54, %fd53, 0d3EC71DEE62401315;
	fma.rn.f64 	%fd56, %fd55, %fd53, 0d3EFA01997C89EB71;
	fma.rn.f64 	%fd57, %fd56, %fd53, 0d3F2A01A014761F65;
	fma.rn.f64 	%fd58, %fd57, %fd53, 0d3F56C16C1852B7AF;
	fma.rn.f64 	%fd59, %fd58, %fd53, 0d3F81111111122322;
	fma.rn.f64 	%fd60, %fd59, %fd53, 0d3FA55555555502A1;
	fma.rn.f64 	%fd61, %fd60, %fd53, 0d3FC5555555555511;
	fma.rn.f64 	%fd62, %fd61, %fd53, 0d3FE000000000000B;
	fma.rn.f64 	%fd63, %fd62, %fd53, 0d3FF0000000000000;
	fma.rn.f64 	%fd64, %fd63, %fd53, 0d3FF0000000000000;
	{
	.reg .b32 %temp; 
	mov.b64 	{%r18, %temp}, %fd64;
	}
	{
	.reg .b32 %temp; 
	mov.b64 	{%temp, %r19}, %fd64;
	}
	shl.b32 	%r65, %r17, 20;
	add.s32 	%r66, %r65, %r19;
	mov.b64 	%fd116, {%r18, %r66};
	{
	.reg .b32 %temp; 
	mov.b64 	{%temp, %r67}, %fd3;
	}
	mov.b32 	%f2, %r67;
	abs.f32 	%f1, %f2;
	setp.lt.f32 	%p15, %f1, 0f4086232B;
	@%p15 bra 	$L__BB6_23;
	setp.lt.f64 	%p16, %fd3, 0d0000000000000000;
	add.f64 	%fd65, %fd3, 0d7FF0000000000000;
	selp.f64 	%fd116, 0d0000000000000000, %fd65, %p16;
	setp.geu.f32 	%p17, %f1, 0f40874800;
	@%p17 bra 	$L__BB6_23;
	shr.u32 	%r68, %r17, 31;
	add.s32 	%r69, %r17, %r68;
	shr.s32 	%r70, %r69, 1;
	shl.b32 	%r71, %r70, 20;
	add.s32 	%r72, %r19, %r71;
	mov.b64 	%fd66, {%r18, %r72};
	sub.s32 	%r73, %r17, %r70;
	shl.b32 	%r74, %r73, 20;
	add.s32 	%r75, %r74, 1072693248;
	mov.b32 	%r76, 0;
	mov.b64 	%fd67, {%r76, %r75};
	mul.f64 	%fd116, %fd67, %fd66;
$L__BB6_23:
	setp.gt.u32 	%p18, %r1, 7;
	st.shared.f64 	[%r7+256], %fd116;
	bar.sync 	0;
	@%p18 bra 	$L__BB6_25;
	ld.shared.f64 	%fd68, [%r7+320];
	ld.shared.f64 	%fd69, [%r7+256];
	add.f64 	%fd70, %fd68, %fd69;
	st.shared.f64 	[%r7+256], %fd70;
$L__BB6_25:
	setp.gt.u32 	%p19, %r1, 3;
	bar.sync 	0;
	@%p19 bra 	$L__BB6_27;
	ld.shared.f64 	%fd71, [%r7+288];
	ld.shared.f64 	%fd72, [%r7+256];
	add.f64 	%fd73, %fd71, %fd72;
	st.shared.f64 	[%r7+256], %fd73;
$L__BB6_27:
	setp.gt.u32 	%p20, %r1, 1;
	bar.sync 	0;
	@%p20 bra 	$L__BB6_29;
	ld.shared.f64 	%fd74, [%r7+272];
	ld.shared.f64 	%fd75, [%r7+256];
	add.f64 	%fd76, %fd74, %fd75;
	st.shared.f64 	[%r7+256], %fd76;
$L__BB6_29:
	setp.ne.s32 	%p21, %r1, 0;
	bar.sync 	0;
	@%p21 bra 	$L__BB6_31;
	ld.shared.f64 	%fd77, [%r6+264];
	ld.shared.f64 	%fd78, [%r7+256];
	add.f64 	%fd79, %fd77, %fd78;
	st.shared.f64 	[%r7+256], %fd79;
$L__BB6_31:
	bar.sync 	0;
	ld.shared.f64 	%fd117, [%r6+256];
	{
	.reg .b32 %temp; 
	mov.b64 	{%temp, %r96}, %fd117;
	}
	{
	.reg .b32 %temp; 
	mov.b64 	{%r97, %temp}, %fd117;
	}
	setp.gt.s32 	%p22, %r96, 1048575;
	mov.b32 	%r98, -1023;
	@%p22 bra 	$L__BB6_33;
	mul.f64 	%fd117, %fd117, 0d4350000000000000;
	{
	.reg .b32 %temp; 
	mov.b64 	{%temp, %r96}, %fd117;
	}
	{
	.reg .b32 %temp; 
	mov.b64 	{%r97, %temp}, %fd117;
	}
	mov.b32 	%r98, -1077;
$L__BB6_33:
	add.s32 	%r79, %r96, -1;
	setp.gt.u32 	%p23, %r79, 2146435070;
	@%p23 bra 	$L__BB6_37;
	shr.u32 	%r82, %r96, 20;
	add.s32 	%r99, %r98, %r82;
	and.b32  	%r83, %r96, 1048575;
	or.b32  	%r84, %r83, 1072693248;
	mov.b64 	%fd118, {%r97, %r84};
	setp.lt.u32 	%p25, %r84, 1073127583;
	@%p25 bra 	$L__BB6_36;
	{
	.reg .b32 %temp; 
	mov.b64 	{%r85, %temp}, %fd118;
	}
	{
	.reg .b32 %temp; 
	mov.b64 	{%temp, %r86}, %fd118;
	}
	add.s32 	%r87, %r86, -1048576;
	mov.b64 	%fd118, {%r85, %r87};
	add.s32 	%r99, %r99, 1;
$L__BB6_36:
	add.f64 	%fd81, %fd118, 0dBFF0000000000000;
	add.f64 	%fd82, %fd118, 0d3FF0000000000000;
	rcp.approx.ftz.f64 	%fd83, %fd82;
	neg.f64 	%fd84, %fd82;
	fma.rn.f64 	%fd85, %fd84, %fd83, 0d3FF0000000000000;
	fma.rn.f64 	%fd86, %fd85, %fd85, %fd85;
	fma.rn.f64 	%fd87, %fd86, %fd83, %fd83;
	mul.f64 	%fd88, %fd81, %fd87;
	fma.rn.f64 	%fd89, %fd81, %fd87, %fd88;
	mul.f64 	%fd90, %fd89, %fd89;
	fma.rn.f64 	%fd91, %fd90, 0d3EB1380B3AE80F1E, 0d3ED0EE258B7A8B04;
	fma.rn.f64 	%fd92, %fd91, %fd90, 0d3EF3B2669F02676F;
	fma.rn.f64 	%fd93, %fd92, %fd90, 0d3F1745CBA9AB0956;
	fma.rn.f64 	%fd94, %fd93, %fd90, 0d3F3C71C72D1B5154;
	fma.rn.f64 	%fd95, %fd94, %fd90, 0d3F624924923BE72D;
	fma.rn.f64 	%fd96, %fd95, %fd90, 0d3F8999999999A3C4;
	fma.rn.f64 	%fd97, %fd96, %fd90, 0d3FB5555555555554;
	sub.f64 	%fd98, %fd81, %fd89;
	add.f64 	%fd99, %fd98, %fd98;
	neg.f64 	%fd100, %fd89;
	fma.rn.f64 	%fd101, %fd100, %fd81, %fd99;
	mul.f64 	%fd102, %fd87, %fd101;
	mul.f64 	%fd103, %fd90, %fd97;
	fma.rn.f64 	%fd104, %fd103, %fd89, %fd102;
	xor.b32  	%r88, %r99, -2147483648;
	mov.b32 	%r89, 1127219200;
	mov.b64 	%fd105, {%r88, %r89};
	mov.b32 	%r90, -2147483648;
	mov.b64 	%fd106, {%r90, %r89};
	sub.f64 	%fd107, %fd105, %fd106;
	fma.rn.f64 	%fd108, %fd107, 0d3FE62E42FEFA39EF, %fd89;
	fma.rn.f64 	%fd109, %fd107, 0dBFE62E42FEFA39EF, %fd108;
	sub.f64 	%fd110, %fd109, %fd89;
	sub.f64 	%fd111, %fd104, %fd110;
	fma.rn.f64 	%fd112, %fd107, 0d3C7ABC9E3B39803F, %fd111;
	add.f64 	%fd119, %fd108, %fd112;
	bra.uni 	$L__BB6_38;
$L__BB6_37:
	fma.rn.f64 	%fd80, %fd117, 0d7FF0000000000000, 0d7FF0000000000000;
	{
	.reg .b32 %temp; 
	mov.b64 	{%temp, %r80}, %fd117;
	}
	and.b32  	%r81, %r80, 2147483647;
	setp.eq.s32 	%p24, %r81, 0;
	selp.f64 	%fd119, 0dFFF0000000000000, %fd80, %p24;
$L__BB6_38:
	ld.shared.f64 	%fd113, [%r7];
	sub.f64 	%fd114, %fd113, %fd2;
	sub.f64 	%fd115, %fd114, %fd119;
	st.shared.f64 	[%r7], %fd115;
	shl.b32 	%r91, %r5, 4;
	add.s32 	%r92, %r91, %r1;
	cvta.to.global.u64 	%rd66, %rd12;
	mul.wide.u32 	%rd67, %r92, 8;
	add.s64 	%rd68, %rd66, %rd67;
	st.global.f64 	[%rd68], %fd115;
$L__BB6_39:
	ret;

}
	// .globl	_Z34logSoftmax_AX_better_rowsum_trick_iPdS_PiS0_S_i
.visible .entry _Z34logSoftmax_AX_better_rowsum_trick_iPdS_PiS0_S_i(
	.param .u32 _Z34logSoftmax_AX_better_rowsum_trick_iPdS_PiS0_S_i_param_0,
	.param .u64 .ptr .align 1 _Z34logSoftmax_AX_better_rowsum_trick_iPdS_PiS0_S_i_param_1,
	.param .u64 .ptr .align 1 _Z34logSoftmax_AX_better_rowsum_trick_iPdS_PiS0_S_i_param_2,
	.param .u64 .ptr .align 1 _Z34logSoftmax_AX_better_rowsum_trick_iPdS_PiS0_S_i_param_3,
	.param .u64 .ptr .align 1 _Z34logSoftmax_AX_better_rowsum_trick_iPdS_PiS0_S_i_param_4,
	.param .u64 .ptr .align 1 _Z34logSoftmax_AX_better_rowsum_trick_iPdS_PiS0_S_i_param_5,
	.param .u32 _Z34logSoftmax_AX_better_rowsum_trick_iPdS_PiS0_S_i_param_6
)
.maxntid 1024
{
	.reg .pred 	%p<27>;
	.reg .b32 	%r<98>;
	.reg .b32 	%f<3>;
	.reg .b64 	%rd<71>;
	.reg .b64 	%fd<152>;

	ld.param.u32 	%r31, [_Z34logSoftmax_AX_better_rowsum_trick_iPdS_PiS0_S_i_param_0];
	ld.param.u64 	%rd14, [_Z34logSoftmax_AX_better_rowsum_trick_iPdS_PiS0_S_i_param_1];
	ld.param.u64 	%rd12, [_Z34logSoftmax_AX_better_rowsum_trick_iPdS_PiS0_S_i_param_2];
	ld.param.u64 	%rd13, [_Z34logSoftmax_AX_better_rowsum_trick_iPdS_PiS0_S_i_param_3];
	ld.param.u64 	%rd15, [_Z34logSoftmax_AX_better_rowsum_trick_iPdS_PiS0_S_i_param_4];
	ld.param.u64 	%rd16, [_Z34logSoftmax_AX_better_rowsum_trick_iPdS_PiS0_S_i_param_5];
	ld.param.u32 	%r30, [_Z34logSoftmax_AX_better_rowsum_trick_iPdS_PiS0_S_i_param_6];
	cvta.to.global.u64 	%rd1, %rd16;
	cvta.to.global.u64 	%rd2, %rd14;
	cvta.to.global.u64 	%rd3, %rd15;
	setp.eq.s32 	%p1, %r31, 16;
	@%p1 bra 	$L__BB7_2;
	mov.u64 	%rd17, $str$2;
	cvta.global.u64 	%rd18, %rd17;
	mov.u64 	%rd19, $str$1;
	cvta.global.u64 	%rd20, %rd19;
	mov.u64 	%rd21, __unnamed_4;
	cvta.global.u64 	%rd22, %rd21;
	{ // callseq 3, 0
	.param .b64 param0;
	st.param.b64 	[param0], %rd18;
	.param .b64 param1;
	st.param.b64 	[param1], %rd20;
	.param .b32 param2;
	st.param.b32 	[param2], 529;
	.param .b64 param3;
	st.param.b64 	[param3], %rd22;
	.param .b64 param4;
	st.param.b64 	[param4], 1;
	call.uni 
	__assertfail, 
	(
	param0, 
	param1, 
	param2, 
	param3, 
	param4
	);
	} // callseq 3
$L__BB7_2:
	mov.u32 	%r32, %ctaid.x;
	mov.u32 	%r1, %tid.x;
	mov.u32 	%r2, %tid.y;
	mov.u32 	%r3, %tid.z;
	mov.u32 	%r4, %ntid.y;
	mov.u32 	%r33, %ntid.z;
	mad.lo.s32 	%r5, %r32, %r33, %r3;
	setp.ge.s32 	%p2, %r5, %r30;
	@%p2 bra 	$L__BB7_40;
	mov.u32 	%r34, shared_mem;
	mad.lo.s32 	%r6, %r3, 384, %r34;
	setp.ne.s32 	%p3, %r2, 0;
	shl.b32 	%r35, %r1, 3;
	add.s32 	%r7, %r6, %r35;
	@%p3 bra 	$L__BB7_5;
	mov.b64 	%rd23, 0;
	st.shared.u64 	[%r7], %rd23;
$L__BB7_5:
	bar.sync 	0;
	cvta.to.global.u64 	%rd24, %rd13;
	mul.wide.u32 	%rd25, %r5, 4;
	add.s64 	%rd26, %rd24, %rd25;
	ld.global.u32 	%r36, [%rd26];
	cvt.s64.s32 	%rd4, %r36;
	ld.global.u32 	%r37, [%rd26+4];
	sub.s32 	%r8, %r37, %r36;
	setp.ge.s32 	%p4, %r2, %r8;
	@%p4 bra 	$L__BB7_11;
	add.s32 	%r38, %r2, %r4;
	max.u32 	%r39, %r38, %r8;
	setp.lt.u32 	%p5, %r38, %r8;
	selp.u32 	%r40, 1, 0, %p5;
	add.s32 	%r41, %r38, %r40;
	sub.s32 	%r42, %r39, %r41;
	div.u32 	%r43, %r42, %r4;
	add.s32 	%r9, %r43, %r40;
	and.b32  	%r44, %r9, 3;
	setp.eq.s32 	%p6, %r44, 3;
	mov.u32 	%r93, %r2;
	@%p6 bra 	$L__BB7_9;
	add.s32 	%r45, %r9, 1;
	and.b32  	%r46, %r45, 3;
	cvt.u64.u32 	%rd27, %r2;
	add.s64 	%rd28, %rd4, %rd27;
	shl.b64 	%rd29, %rd28, 3;
	add.s64 	%rd70, %rd1, %rd29;
	shl.b64 	%rd30, %rd28, 2;
	add.s64 	%rd69, %rd3, %rd30;
	mul.wide.u32 	%rd7, %r4, 4;
	neg.s32 	%r91, %r46;
	mad.lo.s32 	%r93, %r4, %r46, %r2;
$L__BB7_8:
	.pragma "nounroll";
	ld.global.u32 	%r47, [%rd69];
	shl.b32 	%r48, %r47, 4;
	add.s32 	%r49, %r48, %r1;
	mul.wide.s32 	%rd31, %r49, 8;
	add.s64 	%rd32, %rd2, %rd31;
	ld.global.f64 	%fd17, [%rd32];
	ld.global.f64 	%fd18, [%rd70];
	mul.f64 	%fd19, %fd17, %fd18;
	atom.shared.add.f64 	%fd20, [%r7], %fd19;
	mul.wide.u32 	%rd33, %r4, 8;
	add.s64 	%rd70, %rd70, %rd33;
	add.s64 	%rd69, %rd69, %rd7;
	add.s32 	%r91, %r91, 1;
	setp.ne.s32 	%p7, %r91, 0;
	@%p7 bra 	$L__BB7_8;
$L__BB7_9:
	setp.lt.u32 	%p8, %r9, 3;
	@%p8 bra 	$L__BB7_11;
$L__BB7_10:
	cvt.u64.u32 	%rd34, %r93;
	add.s64 	%rd35, %rd34, %rd4;
	shl.b64 	%rd36, %rd35, 2;
	add.s64 	%rd37, %rd3, %rd36;
	ld.global.u32 	%r50, [%rd37];
	shl.b32 	%r51, %r50, 4;
	add.s32 	%r52, %r51, %r1;
	mul.wide.s32 	%rd38, %r52, 8;
	add.s64 	%rd39, %rd2, %rd38;
	ld.global.f64 	%fd21, [%rd39];
	shl.b64 	%rd40, %rd35, 3;
	add.s64 	%rd41, %rd1, %rd40;
	ld.global.f64 	%fd22, [%rd41];
	mul.f64 	%fd23, %fd21, %fd22;
	atom.shared.add.f64 	%fd24, [%r7], %fd23;
	add.s32 	%r53, %r93, %r4;
	cvt.u64.u32 	%rd42, %r53;
	add.s64 	%rd43, %rd42, %rd4;
	shl.b64 	%rd44, %rd43, 2;
	add.s64 	%rd45, %rd3, %rd44;
	ld.global.u32 	%r54, [%rd45];
	shl.b32 	%r55, %r54, 4;
	add.s32 	%r56, %r55, %r1;
	mul.wide.s32 	%rd46, %r56, 8;
	add.s64 	%rd47, %rd2, %rd46;
	ld.global.f64 	%fd25, [%rd47];
	shl.b64 	%rd48, %rd43, 3;
	add.s64 	%rd49, %rd1, %rd48;
	ld.global.f64 	%fd26, [%rd49];
	mul.f64 	%fd27, %fd25, %fd26;
	atom.shared.add.f64 	%fd28, [%r7], %fd27;
	add.s32 	%r57, %r53, %r4;
	cvt.u64.u32 	%rd50, %r57;
	add.s64 	%rd51, %rd50, %rd4;
	shl.b64 	%rd52, %rd51, 2;
	add.s64 	%rd53, %rd3, %rd52;
	ld.global.u32 	%r58, [%rd53];
	shl.b32 	%r59, %r58, 4;
	add.s32 	%r60, %r59, %r1;
	mul.wide.s32 	%rd54, %r60, 8;
	add.s64 	%rd55, %rd2, %rd54;
	ld.global.f64 	%fd29, [%rd55];
	shl.b64 	%rd56, %rd51, 3;
	add.s64 	%rd57, %rd1, %rd56;
	ld.global.f64 	%fd30, [%rd57];
	mul.f64 	%fd31, %fd29, %fd30;
	atom.shared.add.f64 	%fd32, [%r7], %fd31;
	add.s32 	%r61, %r57, %r4;
	cvt.u64.u32 	%rd58, %r61;
	add.s64 	%rd59, %rd58, %rd4;
	shl.b64 	%rd60, %rd59, 2;
	add.s64 	%rd61, %rd3, %rd60;
	ld.global.u32 	%r62, [%rd61];
	shl.b32 	%r63, %r62, 4;
	add.s32 	%r64, %r63, %r1;
	mul.wide.s32 	%rd62, %r64, 8;
	add.s64 	%rd63, %rd2, %rd62;
	ld.global.f64 	%fd33, [%rd63];
	shl.b64 	%rd64, %rd59, 3;
	add.s64 	%rd65, %rd1, %rd64;
	ld.global.f64 	%fd34, [%rd65];
	mul.f64 	%fd35, %fd33, %fd34;
	atom.shared.add.f64 	%fd36, [%r7], %fd35;
	add.s32 	%r93, %r61, %r4;
	setp.lt.s32 	%p9, %r93, %r8;
	@%p9 bra 	$L__BB7_10;
$L__BB7_11:
	setp.ne.s32 	%p10, %r2, 0;
	@%p10 bra 	$L__BB7_40;
	bar.sync 	0;
	ld.shared.f64 	%fd1, [%r7];
	st.shared.f64 	[%r7+128], %fd1;
	setp.gt.u32 	%p11, %r1, 7;
	@%p11 bra 	$L__BB7_14;
	ld.shared.f64 	%fd37, [%r7+192];
	max.f64 	%fd38, %fd1, %fd37;
	st.shared.f64 	[%r7+128], %fd38;
$L__BB7_14:
	bar.sync 	0;
	setp.gt.u32 	%p12, %r1, 3;
	@%p12 bra 	$L__BB7_16;
	ld.shared.f64 	%fd39, [%r7+128];
	ld.shared.f64 	%fd40, [%r7+160];
	max.f64 	%fd41, %fd39, %fd40;
	st.shared.f64 	[%r7+128], %fd41;
$L__BB7_16:
	bar.sync 	0;
	setp.gt.u32 	%p13, %r1, 1;
	@%p13 bra 	$L__BB7_18;
	ld.shared.f64 	%fd42, [%r7+128];
	ld.shared.f64 	%fd43, [%r7+144];
	max.f64 	%fd44, %fd42, %fd43;
	st.shared.f64 	[%r7+128], %fd44;
$L__BB7_18:
	bar.sync 	0;
	setp.ne.s32 	%p14, %r1, 0;
	@%p14 bra 	$L__BB7_20;
	ld.shared.f64 	%fd45, [%r7+128];
	ld.shared.f64 	%fd46, [%r6+136];
	max.f64 	%fd47, %fd45, %fd46;
	st.shared.f64 	[%r7+128], %fd47;
$L__BB7_20:
	bar.sync 	0;
	ld.shared.f64 	%fd2, [%r6+128];
	ld.shared.f64 	%fd48, [%r7];
	sub.f64 	%fd3, %fd48, %fd2;
	fma.rn.f64 	%fd49, %fd3, 0d3FF71547652B82FE, 0d4338000000000000;
	{
	.reg .b32 %temp; 
	mov.b64 	{%r17, %temp}, %fd49;
	}
	mov.f64 	%fd50, 0dC338000000000000;
	add.rn.f64 	%fd51, %fd49, %fd50;
	fma.rn.f64 	%fd52, %fd51, 0dBFE62E42FEFA39EF, %fd3;
	fma.rn.f64 	%fd53, %fd51, 0dBC7ABC9E3B39803F, %fd52;
	fma.rn.f64 	%fd54, %fd53, 0d3E5ADE1569CE2BDF, 0d3E928AF3FCA213EA;
	fma.rn.f64 	%fd55, %fd54, %fd53, 0d3EC71DEE62401315;
	fma.rn.f64 	%fd56, %fd55, %fd53, 0d3EFA01997C89EB71;
	fma.rn.f64 	%fd57, %fd56, %fd53, 0d3F2A01A014761F65;
	fma.rn.f64 	%fd58, %fd57, %fd53, 0d3F56C16C1852B7AF;
	fma.rn.f64 	%fd59, %fd58, %fd53, 0d3F81111111122322;
	fma.rn.f64 	%fd60, %fd59, %fd53, 0d3FA55555555502A1;
	fma.rn.f64 	%fd61, %fd60, %fd53, 0d3FC5555555555511;
	fma.rn.f64 	%fd62, %fd61, %fd53, 0d3FE000000000000B;
	fma.rn.f64 	%fd63, %fd62, %fd53, 0d3FF0000000000000;
	fma.rn.f64 	%fd64, %fd63, %fd53, 0d3FF0000000000000;
	{
	.reg .b32 %temp; 
	mov.b64 	{%r18, %temp}, %fd64;
	}
	{
	.reg .b32 %temp; 
	mov.b64 	{%temp, %r19}, %fd64;
	}
	shl.b32 	%r65, %r17, 20;
	add.s32 	%r66, %r65, %r19;
	mov.b64 	%fd148, {%r18, %r66};
	{
	.reg .b32 %temp; 
	mov.b64 	{%temp, %r67}, %fd3;
	}
	mov.b32 	%f2, %r67;
	abs.f32 	%f1, %f2;
	setp.lt.f32 	%p15, %f1, 0f4086232B;
	@%p15 bra 	$L__BB7_23;
	setp.lt.f64 	%p16, %fd3, 0d0000000000000000;
	add.f64 	%fd65, %fd3, 0d7FF0000000000000;
	selp.f64 	%fd148, 0d0000000000000000, %fd65, %p16;
	setp.geu.f32 	%p17, %f1, 0f40874800;
	@%p17 bra 	$L__BB7_23;
	shr.u32 	%r68, %r17, 31;
	add.s32 	%r69, %r17, %r68;
	shr.s32 	%r70, %r69, 1;
	shl.b32 	%r71, %r70, 20;
	add.s32 	%r72, %r19, %r71;
	mov.b64 	%fd66, {%r18, %r72};
	sub.s32 	%r73, %r17, %r70;
	shl.b32 	%r74, %r73, 20;
	add.s32 	%r75, %r74, 1072693248;
	mov.b32 	%r76, 0;
	mov.b64 	%fd67, {%r76, %r75};
	mul.f64 	%fd148, %fd67, %fd66;
$L__BB7_23:
	setp.gt.u32 	%p18, %r1, 7;
	st.shared.f64 	[%r7+256], %fd148;
	bar.sync 	0;
	@%p18 bra 	$L__BB7_25;
	ld.shared.f64 	%fd68, [%r7+320];
	ld.shared.f64 	%fd69, [%r7+256];
	add.f64 	%fd70, %fd68, %fd69;
	st.shared.f64 	[%r7+256], %fd70;
$L__BB7_25:
	setp.gt.u32 	%p19, %r1, 3;
	bar.sync 	0;
	@%p19 bra 	$L__BB7_27;
	ld.shared.f64 	%fd71, [%r7+288];
	ld.shared.f64 	%fd72, [%r7+256];
	add.f64 	%fd73, %fd71, %fd72;
	st.shared.f64 	[%r7+256], %fd73;
$L__BB7_27:
	setp.gt.u32 	%p20, %r1, 1;
	bar.sync 	0;
	@%p20 bra 	$L__BB7_29;
	ld.shared.f64 	%fd74, [%r7+272];
	ld.shared.f64 	%fd75, [%r7+256];
	add.f64 	%fd76, %fd74, %fd75;
	st.shared.f64 	[%r7+256], %fd76;
$L__BB7_29:
	setp.ne.s32 	%p21, %r1, 0;
	bar.sync 	0;
	@%p21 bra 	$L__BB7_31;
	ld.shared.f64 	%fd77, [%r6+264];
	ld.shared.f64 	%fd78, [%r7+256];
	add.f64 	%fd79, %fd77, %fd78;
	st.shared.f64 	[%r7+256], %fd79;
$L__BB7_31:
	bar.sync 	0;
	ld.shared.f64 	%fd149, [%r6+256];
	{
	.reg .b32 %temp; 
	mov.b64 	{%temp, %r94}, %fd149;
	}
	{
	.reg .b32 %temp; 
	mov.b64 	{%r95, %temp}, %fd149;
	}
	setp.gt.s32 	%p22, %r94, 1048575;
	mov.b32 	%r96, -1023;
	@%p22 bra 	$L__BB7_33;
	mul.f64 	%fd149, %fd149, 0d4350000000000000;
	{
	.reg .b32 %temp; 
	mov.b64 	{%temp, %r94}, %fd149;
	}
	{
	.reg .b32 %temp; 
	mov.b64 	{%r95, %temp}, %fd149;
	}
	mov.b32 	%r96, -1077;
$L__BB7_33:
	add.s32 	%r79, %r94, -1;
	setp.gt.u32 	%p23, %r79, 2146435070;
	@%p23 bra 	$L__BB7_37;
	shr.u32 	%r82, %r94, 20;
	add.s32 	%r97, %r96, %r82;
	and.b32  	%r83, %r94, 1048575;
	or.b32  	%r84, %r83, 1072693248;
	mov.b64 	%fd150, {%r95, %r84};
	setp.lt.u32 	%p25, %r84, 1073127583;
	@%p25 bra 	$L__BB7_36;
	{
	.reg .b32 %temp; 
	mov.b64 	{%r85, %temp}, %fd150;
	}
	{
	.reg .b32 %temp; 
	mov.b64 	{%temp, %r86}, %fd150;
	}
	add.s32 	%r87, %r86, -1048576;
	mov.b64 	%fd150, {%r85, %r87};
	add.s32 	%r97, %r97, 1;
$L__BB7_36:
	add.f64 	%fd81, %fd150, 0dBFF0000000000000;
	add.f64 	%fd82, %fd150, 0d3FF0000000000000;
	rcp.approx.ftz.f64 	%fd83, %fd82;
	neg.f64 	%fd84, %fd82;
	fma.rn.f64 	%fd85, %fd84, %fd83, 0d3FF0000000000000;
	fma.rn.f64 	%fd86, %fd85, %fd85, %fd85;
	fma.rn.f64 	%fd87, %fd86, %fd83, %fd83;
	mul.f64 	%fd88, %fd81, %fd87;
	fma.rn.f64 	%fd89, %fd81, %fd87, %fd88;
	mul.f64 	%fd90, %fd89, %fd89;
	fma.rn.f64 	%fd91, %fd90, 0d3EB1380B3AE80F1E, 0d3ED0EE258B7A8B04;
	fma.rn.f64 	%fd92, %fd91, %fd90, 0d3EF3B2669F02676F;
	fma.rn.f64 	%fd93, %fd92, %fd90, 0d3F1745CBA9AB0956;
	fma.rn.f64 	%fd94, %fd93, %fd90, 0d3F3C71C72D1B5154;
	fma.rn.f64 	%fd95, %fd94, %fd90, 0d3F624924923BE72D;
	fma.rn.f64 	%fd96, %fd95, %fd90, 0d3F8999999999A3C4;
	fma.rn.f64 	%fd97, %fd96, %fd90, 0d3FB5555555555554;
	sub.f64 	%fd98, %fd81, %fd89;
	add.f64 	%fd99, %fd98, %fd98;
	neg.f64 	%fd100, %fd89;
	fma.rn.f64 	%fd101, %fd100, %fd81, %fd99;
	mul.f64 	%fd102, %fd87, %fd101;
	mul.f64 	%fd103, %fd90, %fd97;
	fma.rn.f64 	%fd104, %fd103, %fd89, %fd102;
	xor.b32  	%r88, %r97, -2147483648;
	mov.b32 	%r89, 1127219200;
	mov.b64 	%fd105, {%r88, %r89};
	mov.b32 	%r90, -2147483648;
	mov.b64 	%fd106, {%r90, %r89};
	sub.f64 	%fd107, %fd105, %fd106;
	fma.rn.f64 	%fd108, %fd107, 0d3FE62E42FEFA39EF, %fd89;
	fma.rn.f64 	%fd109, %fd107, 0dBFE62E42FEFA39EF, %fd108;
	sub.f64 	%fd110, %fd109, %fd89;
	sub.f64 	%fd111, %fd104, %fd110;
	fma.rn.f64 	%fd112, %fd107, 0d3C7ABC9E3B39803F, %fd111;
	add.f64 	%fd151, %fd108, %fd112;
	bra.uni 	$L__BB7_38;
$L__BB7_37:
	fma.rn.f64 	%fd80, %fd149, 0d7FF0000000000000, 0d7FF0000000000000;
	{
	.reg .b32 %temp; 
	mov.b64 	{%temp, %r80}, %fd149;
	}
	and.b32  	%r81, %r80, 2147483647;
	setp.eq.s32 	%p24, %r81, 0;
	selp.f64 	%fd151, 0dFFF0000000000000, %fd80, %p24;
$L__BB7_38:
	setp.ne.s32 	%p26, %r1, 0;
	ld.shared.f64 	%fd113, [%r7];
	sub.f64 	%fd114, %fd113, %fd2;
	sub.f64 	%fd115, %fd114, %fd151;
	st.shared.f64 	[%r7], %fd115;
	bar.sync 	0;
	@%p26 bra 	$L__BB7_40;
	ld.shared.v2.f64 	{%fd116, %fd117}, [%r6];
	add.f64 	%fd118, %fd116, 0d0000000000000000;
	add.f64 	%fd119, %fd118, %fd117;
	ld.shared.v2.f64 	{%fd120, %fd121}, [%r6+16];
	add.f64 	%fd122, %fd119, %fd120;
	add.f64 	%fd123, %fd122, %fd121;
	ld.shared.v2.f64 	{%fd124, %fd125}, [%r6+32];
	add.f64 	%fd126, %fd123, %fd124;
	add.f64 	%fd127, %fd126, %fd125;
	ld.shared.v2.f64 	{%fd128, %fd129}, [%r6+48];
	add.f64 	%fd130, %fd127, %fd128;
	add.f64 	%fd131, %fd130, %fd129;
	ld.shared.v2.f64 	{%fd132, %fd133}, [%r6+64];
	add.f64 	%fd134, %fd131, %fd132;
	add.f64 	%fd135, %fd134, %fd133;
	ld.shared.v2.f64 	{%fd136, %fd137}, [%r6+80];
	add.f64 	%fd138, %fd135, %fd136;
	add.f64 	%fd139, %fd138, %fd137;
	ld.shared.v2.f64 	{%fd140, %fd141}, [%r6+96];
	add.f64 	%fd142, %fd139, %fd140;
	add.f64 	%fd143, %fd142, %fd141;
	ld.shared.v2.f64 	{%fd144, %fd145}, [%r6+112];
	add.f64 	%fd146, %fd143, %fd144;
	add.f64 	%fd147, %fd146, %fd145;
	cvta.to.global.u64 	%rd66, %rd12;
	mul.wide.u32 	%rd67, %r5, 8;
	add.s64 	%rd68, %rd66, %rd67;
	st.global.f64 	[%rd68], %fd147;
$L__BB7_40:
	ret;

}


// ===== COMPILED SASS (sm_100) =====

	.target	sm_100

	.elftype	@"ET_EXEC"


//--------------------- .note.nv.tkinfo           --------------------------
	.section	.note.nv.tkinfo,"",@"SHT_NOTE"
	.sectionflags	@"SHF_NOTE_NV_TKINFO"
	.tkinfo
        /*0018*/ 	.word	0x00000002
        /*0030*/ 	.string	""
        /*0030*/ 	.string	"ptxas"
        /*0030*/ 	.string	"Cuda compilation tools, release 13.0, V13.0.88"
        /*0030*/ 	.string	"Build cuda_13.0.r13.0/compiler.36424714_0"
        /*0030*/ 	.string	"-arch sm_100 -m 64 "



//--------------------- .note.nv.cuinfo           --------------------------
	.section	.note.nv.cuinfo,"",@"SHT_NOTE"
	.sectionflags	@"SHF_NOTE_NV_CUINFO"
        /*0018*/ 	.short	0x0002
        /*001a*/ 	.short	0x0064
        /*001c*/ 	.short	0x0082
	.zero		2


//--------------------- .nv.info                  --------------------------
	.section	.nv.info,"",@"SHT_CUDA_INFO"
	.align	4


	//----- nvinfo : EIATTR_REGCOUNT
	.align		4
        /*0000*/ 	.byte	0x04, 0x2f
        /*0002*/ 	.short	(.L_8 - .L_7)
	.align		4
.L_7:
        /*0004*/ 	.word	index@(_Z3XW_iiPdS_S_i)
        /*0008*/ 	.word	0x00000018


	//----- nvinfo : EIATTR_FRAME_SIZE
	.align		4
.L_8:
        /*000c*/ 	.byte	0x04, 0x11
        /*000e*/ 	.short	(.L_10 - .L_9)
	.align		4
.L_9:
        /*0010*/ 	.word	index@(_Z3XW_iiPdS_S_i)
        /*0014*/ 	.word	0x00000000


	//----- nvinfo : EIATTR_REGCOUNT
	.align		4
.L_10:
        /*0018*/ 	.byte	0x04, 0x2f
        /*001a*/ 	.short	(.L_12 - .L_11)
	.align		4
.L_11:
        /*001c*/ 	.word	index@(_Z13XW_blockized_iiPdS_S_i)
        /*0020*/ 	.word	0x00000020


	//----- nvinfo : EIATTR_FRAME_SIZE
	.align		4
.L_12:
        /*0024*/ 	.byte	0x04, 0x11
        /*0026*/ 	.short	(.L_14 - .L_13)
	.align		4
.L_13:
        /*0028*/ 	.word	index@(_Z13XW_blockized_iiPdS_S_i)
        /*002c*/ 	.word	0x00000000


	//----- nvinfo : EIATTR_REGCOUNT
	.align		4
.L_14:
        /*0030*/ 	.byte	0x04, 0x2f
        /*0032*/ 	.short	(.L_16 - .L_15)
	.align		4
.L_15:
        /*0034*/ 	.word	index@(_Z20XW_blockized_better_iiPdS_S_i)
        /*0038*/ 	.word	0x00000020


	//----- nvinfo : EIATTR_FRAME_SIZE
	.align		4
.L_16:
        /*003c*/ 	.byte	0x04, 0x11
        /*003e*/ 	.short	(.L_18 - .L_17)
	.align		4
.L_17:
        /*0040*/ 	.word	index@(_Z20XW_blockized_better_iiPdS_S_i)
        /*0044*/ 	.word	0x00000000


	//----- nvinfo : EIATTR_REGCOUNT
	.align		4
.L_18:
        /*0048*/ 	.byte	0x04, 0x2f
        /*004a*/ 	.short	(.L_20 - .L_19)
	.align		4
.L_19:
        /*004c*/ 	.word	index@(_Z8sgemm_V1PdS_S_iii)
        /*0050*/ 	.word	0x000000ca


	//----- nvinfo : EIATTR_FRAME_SIZE
	.align		4
.L_20:
        /*0054*/ 	.byte	0x04, 0x11
        /*0056*/ 	.short	(.L_22 - .L_21)
	.align		4
.L_21:
        /*0058*/ 	.word	index@(_Z8sgemm_V1PdS_S_iii)
        /*005c*/ 	.word	0x00000000


	//----- nvinfo : EIATTR_REGCOUNT
	.align		4
.L_22:
        /*0060*/ 	.byte	0x04, 0x2f
        /*0062*/ 	.short	(.L_24 - .L_23)
	.align		4
.L_23:
        /*0064*/ 	.word	index@(_Z3AX_iPdS_PiS0_S_i)
        /*0068*/ 	.word	0x00000020


	//----- nvinfo : EIATTR_FRAME_SIZE
	.align		4
.L_24:
        /*006c*/ 	.byte	0x04, 0x11
        /*006e*/ 	.short	(.L_26 - .L_25)
	.align		4
.L_25:
        /*0070*/ 	.word	index@(_Z3AX_iPdS_PiS0_S_i)
        /*0074*/ 	.word	0x00000000


	//----- nvinfo : EIATTR_REGCOUNT
	.align		4
.L_26:
        /*0078*/ 	.byte	0x04, 0x2f
        /*007a*/ 	.short	(.L_28 - .L_27)
	.align		4
.L_27:
        /*007c*/ 	.word	index@(_Z14logSoftmax_AX_iPdS_PiS0_S_i)
        /*0080*/ 	.word	0x0000001e


	//----- nvinfo : EIATTR_FRAME_SIZE
	.align		4
.L_28:
        /*0084*/ 	.byte	0x04, 0x11
        /*0086*/ 	.short	(.L_30 - .L_29)
	.align		4
.L_29:
        /*0088*/ 	.word	index@(_Z14logSoftmax_AX_iPdS_PiS0_S_i)
        /*008c*/ 	.word	0x00000000


	//----- nvinfo : EIATTR_REGCOUNT
	.align		4
.L_30:
        /*0090*/ 	.byte	0x04, 0x2f
        /*0092*/ 	.short	(.L_32 - .L_31)
	.align		4
.L_31:
        /*0094*/ 	.word	index@(_Z21logSoftmax_AX_better_iPdS_PiS0_S_i)
        /*0098*/ 	.word	0x0000001e


	//----- nvinfo : EIATTR_FRAME_SIZE
	.align		4
.L_32:
        /*009c*/ 	.byte	0x04, 0x11
        /*009e*/ 	.short	(.L_34 - .L_33)
	.align		4
.L_33:
        /*00a0*/ 	.word	index@(_Z21logSoftmax_AX_better_iPdS_PiS0_S_i)
        /*00a4*/ 	.word	0x00000000


	//----- nvinfo : EIATTR_REGCOUNT
	.align		4
.L_34:
        /*00a8*/ 	.byte	0x04, 0x2f
        /*00aa*/ 	.short	(.L_36 - .L_35)
	.align		4
.L_35:
        /*00ac*/ 	.word	index@(_Z34logSoftmax_AX_better_rowsum_trick_iPdS_PiS0_S_i)
        /*00b0*/ 	.word	0x0000001e


	//----- nvinfo : EIATTR_FRAME_SIZE
	.align		4
.L_36:
        /*00b4*/ 	.byte	0x04, 0x11
        /*00b6*/ 	.short	(.L_38 - .L_37)
	.align		4
.L_37:
        /*00b8*/ 	.word	index@(_Z34logSoftmax_AX_better_rowsum_trick_iPdS_PiS0_S_i)
        /*00bc*/ 	.word	0x00000000


	//----- nvinfo : EIATTR_MIN_STACK_SIZE
	.align		4
.L_38:
        /*00c0*/ 	.byte	0x04, 0x12
        /*00c2*/ 	.short	(.L_40 - .L_39)
	.align		4
.L_39:
        /*00c4*/ 	.word	index@(_Z34logSoftmax_AX_better_rowsum_trick_iPdS_PiS0_S_i)
        /*00c8*/ 	.word	0x00000000


	//----- nvinfo : EIATTR_MIN_STACK_SIZE
	.align		4
.L_40:
        /*00cc*/ 	.byte	0x04, 0x12
        /*00ce*/ 	.short	(.L_42 - .L_41)
	.align		4
.L_41:
        /*00d0*/ 	.word	index@(_Z21logSoftmax_AX_better_iPdS_PiS0_S_i)
        /*00d4*/ 	.word	0x00000000


	//----- nvinfo : EIATTR_MIN_STACK_SIZE
	.align		4
.L_42:
        /*00d8*/ 	.byte	0x04, 0x12
        /*00da*/ 	.short	(.L_44 - .L_43)
	.align		4
.L_43:
        /*00dc*/ 	.word	index@(_Z14logSoftmax_AX_iPdS_PiS0_S_i)
        /*00e0*/ 	.word	0x00000000


	//----- nvinfo : EIATTR_MIN_STACK_SIZE
	.align		4
.L_44:
        /*00e4*/ 	.byte	0x04, 0x12
        /*00e6*/ 	.short	(.L_46 - .L_45)
	.align		4
.L_45:
        /*00e8*/ 	.word	index@(_Z3AX_iPdS_PiS0_S_i)
        /*00ec*/ 	.word	0x00000000


	//----- nvinfo : EIATTR_MIN_STACK_SIZE
	.align		4
.L_46:
        /*00f0*/ 	.byte	0x04, 0x12
        /*00f2*/ 	.short	(.L_48 - .L_47)
	.align		4
.L_47:
        /*00f4*/ 	.word	index@(_Z8sgemm_V1PdS_S_iii)
        /*00f8*/ 	.word	0x00000000


	//----- nvinfo : EIATTR_MIN_STACK_SIZE
	.align		4
.L_48:
        /*00fc*/ 	.byte	0x04, 0x12
        /*00fe*/ 	.short	(.L_50 - .L_49)
	.align		4
.L_49:
        /*0100*/ 	.word	index@(_Z20XW_blockized_better_iiPdS_S_i)
        /*0104*/ 	.word	0x00000000


	//----- nvinfo : EIATTR_MIN_STACK_SIZE
	.align		4
.L_50:
        /*0108*/ 	.byte	0x04, 0x12
        /*010a*/ 	.short	(.L_52 - .L_51)
	.align		4
.L_51:
        /*010c*/ 	.word	index@(_Z13XW_blockized_iiPdS_S_i)
        /*0110*/ 	.word	0x00000000


	//----- nvinfo : EIATTR_MIN_STACK_SIZE
	.align		4
.L_52:
        /*0114*/ 	.byte	0x04, 0x12
        /*0116*/ 	.short	(.L_54 - .L_53)
	.align		4
.L_53:
        /*0118*/ 	.word	index@(_Z3XW_iiPdS_S_i)
        /*011c*/ 	.word	0x00000000
.L_54:


//--------------------- .nv.compat                --------------------------
	.section	.nv.compat,"",@"SHT_CUDA_COMPAT_INFO"
	.align	4
        /*0000*/ 	.byte	0x02, 0x09, 0x00, 0x00, 0x02, 0x02, 0x01, 0x00, 0x02, 0x05, 0x05, 0x00, 0x03, 0x07, 0x01, 0x01
        /*0010*/ 	.byte	0x02, 0x03, 0x00, 0x00, 0x02, 0x06, 0x01, 0x00, 0x04, 0x0b, 0x08, 0x00, 0x01, 0x00, 0x00, 0x00
        /*0020*/ 	.byte	0x00, 0x00, 0x00, 0x00


//--------------------- .nv.info._Z34logSoftmax_AX_better_rowsum_trick_iPdS_PiS0_S_i --------------------------
	.section	.nv.info._Z34logSoftmax_AX_better_rowsum_trick_iPdS_PiS0_S_i,"",@"SHT_CUDA_INFO"
	.sectionflags	@""
	.align	4


	//----- nvinfo : EIATTR_CUDA_API_VERSION
	.align		4
        /*0000*/ 	.byte	0x04, 0x37
        /*0002*/ 	.short	(.L_56 - .L_55)
.L_55:
        /*0004*/ 	.word	0x00000082


	//----- nvinfo : EIATTR_KPARAM_INFO
	.align		4
.L_56:
        /*0008*/ 	.byte	0x04, 0x17
        /*000a*/ 	.short	(.L_58 - .L_57)
.L_57:
        /*000c*/ 	.word	0x00000000
        /*0010*/ 	.short	0x0006
        /*0012*/ 	.short	0x0030
        /*0014*/ 	.byte	0x00, 0xf0, 0x11, 0x00


	//----- nvinfo : EIATTR_KPARAM_INFO
	.align		4
.L_58:
        /*0018*/ 	.byte	0x04, 0x17
        /*001a*/ 	.short	(.L_60 - .L_59)
.L_59:
        /*001c*/ 	.word	0x00000000
        /*0020*/ 	.short	0x0005
        /*0022*/ 	.short	0x0028
        /*0024*/ 	.byte	0x00, 0xf5, 0x21, 0x00


	//----- nvinfo : EIATTR_KPARAM_INFO
	.align		4
.L_60:
        /*0028*/ 	.byte	0x04, 0x17
        /*002a*/ 	.short	(.L_62 - .L_61)
.L_61:
        /*002c*/ 	.word	0x00000000
        /*0030*/ 	.short	0x0004
        /*0032*/ 	.short	0x0020
        /*0034*/ 	.byte	0x00, 0xf5, 0x21, 0x00


	//----- nvinfo : EIATTR_KPARAM_INFO
	.align		4
.L_62:
        /*0038*/ 	.byte	0x04, 0x17
        /*003a*/ 	.short	(.L_64 - .L_63)
.L_63:
        /*003c*/ 	.word	0x00000000
        /*0040*/ 	.short	0x0003
        /*0042*/ 	.short	0x0018
        /*0044*/ 	.byte	0x00, 0xf5, 0x21, 0x00


	//----- nvinfo : EIATTR_KPARAM_INFO
	.align		4
.L_64:
        /*0048*/ 	.byte	0x04, 0x17
        /*004a*/ 	.short	(.L_66 - .L_65)
.L_65:
        /*004c*/ 	.word	0x00000000
        /*0050*/ 	.short	0x0002
        /*0052*/ 	.short	0x0010
        /*0054*/ 	.byte	0x00, 0xf5, 0x21, 0x00


	//----- nvinfo : EIATTR_KPARAM_INFO
	.align		4
.L_66:
        /*0058*/ 	.byte	0x04, 0x17
        /*005a*/ 	.short	(.L_68 - .L_67)
.L_67:
        /*005c*/ 	.word	0x00000000
        /*0060*/ 	.short	0x0001
        /*0062*/ 	.short	0x0008
        /*0064*/ 	.byte	0x00, 0xf5, 0x21, 0x00


	//----- nvinfo : EIATTR_KPARAM_INFO
	.align		4
.L_68:
        /*0068*/ 	.byte	0x04, 0x17
        /*006a*/ 	.short	(.L_70 - .L_69)
.L_69:
        /*006c*/ 	.word	0x00000000
        /*0070*/ 	.short	0x0000
        /*0072*/ 	.short	0x0000
        /*0074*/ 	.byte	0x00, 0xf0, 0x11, 0x00


	//----- nvinfo : EIATTR_SPARSE_MMA_MASK
	.align		4
.L_70:
        /*0078*/ 	.byte	0x03, 0x50
        /*007a*/ 	.short	0x0000


	//----- nvinfo : EIATTR_MAXREG_COUNT
	.align		4
        /*007c*/ 	.byte	0x03, 0x1b
        /*007e*/ 	.short	0x0040


	//----- nvinfo : EIATTR_NUM_BARRIERS
	.align		4
        /*0080*/ 	.byte	0x02, 0x4c
        /*0082*/ 	.byte	0x01
	.zero		1


	//----- nvinfo : EIATTR_EXTERNS
	.align		4
        /*0084*/ 	.byte	0x04, 0x0f
        /*0086*/ 	.short	(.L_72 - .L_71)


	//   ....[0]....
	.align		4
.L_71:
        /*0088*/ 	.word	index@(__assertfail)


	//----- nvinfo : EIATTR_MERCURY_ISA_VERSION
	.align		4
.L_72:
        /*008c*/ 	.byte	0x03, 0x5f
        /*008e*/ 	.short	0x0101


	//----- nvinfo : EIATTR_VRC_CTA_INIT_COUNT
	.align		4
        /*0090*/ 	.byte	0x02, 0x4a
	.zero		1
	.zero		1


	//----- nvinfo : EIATTR_SYSCALL_OFFSETS
	.align		4
        /*0094*/ 	.byte	0x04, 0x46
        /*0096*/ 	.short	(.L_74 - .L_73)


	//   ....[0]....
.L_73:
        /*0098*/ 	.word	0x00000130


	//----- nvinfo : EIATTR_EXIT_INSTR_OFFSETS
	.align		4
.L_74:
        /*009c*/ 	.byte	0x04, 0x1c
        /*009e*/ 	.short	(.L_76 - .L_75)


	//   ....[0]....
.L_75:
        /*00a0*/ 	.word	0x000001b0


	//   ....[1]....
        /*00a4*/ 	.word	0x00000d90


	//   ....[2]....
        /*00a8*/ 	.word	0x00001b90


	//   ....[3]....
        /*00ac*/ 	.word	0x00001d70


	//----- nvinfo : EIATTR_MAX_THREADS
	.align		4
.L_76:
        /*00b0*/ 	.byte	0x04, 0x05
        /*00b2*/ 	.short	(.L_78 - .L_77)
.L_77:
        /*00b4*/ 	.word	0x00000400
        /*00b8*/ 	.word	0x00000001
        /*00bc*/ 	.word	0x00000001


	//----- nvinfo : EIATTR_CRS_STACK_SIZE
	.align		4
.L_78:
        /*00c0*/ 	.byte	0x04, 0x1e
        /*00c2*/ 	.short	(.L_80 - .L_79)
.L_79:
        /*00c4*/ 	.word	0x00000000


	//----- nvinfo : EIATTR_CBANK_PARAM_SIZE
	.align		4
.L_80:
        /*00c8*/ 	.byte	0x03, 0x19
        /*00ca*/ 	.short	0x0034


	//----- nvinfo : EIATTR_PARAM_CBANK
	.align		4
        /*00cc*/ 	.byte	0x04, 0x0a
        /*00ce*/ 	.short	(.L_82 - .L_81)
	.align		4
.L_81:
        /*00d0*/ 	.word	index@(.nv.constant0._Z34logSoftmax_AX_better_rowsum_trick_iPdS_PiS0_S_i)
        /*00d4*/ 	.short	0x0380
        /*00d6*/ 	.short	0x0034


	//----- nvinfo : EIATTR_SW_WAR
	.align		4
.L_82:
        /*00d8*/ 	.byte	0x04, 0x36
        /*00da*/ 	.short	(.L_84 - .L_83)
.L_83:
        /*00dc*/ 	.word	0x00000008
.L_84:


//--------------------- .nv.info._Z21logSoftmax_AX_better_iPdS_PiS0_S_i --------------------------
	.section	.nv.info._Z21logSoftmax_AX_better_iPdS_PiS0_S_i,"",@"SHT_CUDA_INFO"
	.sectionflags	@""
	.align	4


	//----- nvinfo : EIATTR_CUDA_API_VERSION
	.align		4
        /*0000*/ 	.byte	0x04, 0x37
        /*0002*/ 	.short	(.L_86 - .L_85)
.L_85:
        /*0004*/ 	.word	0x00000082


	//----- nvinfo : EIATTR_KPARAM_INFO
	.align		4
.L_86:
        /*0008*/ 	.byte	0x04, 0x17
        /*000a*/ 	.short	(.L_88 - .L_87)
.L_87:
        /*000c*/ 	.word	0x00000000
        /*0010*/ 	.short	0x0006
        /*0012*/ 	.short	0x0030
        /*0014*/ 	.byte	0x00, 0xf0, 0x11, 0x00


	//----- nvinfo : EIATTR_KPARAM_INFO
	.align		4
.L_88:
        /*0018*/ 	.byte	0x04, 0x17
        /*001a*/ 	.short	(.L_90 - .L_89)
.L_89:
        /*001c*/ 	.word	0x00000000
        /*0020*/ 	.short	0x0005
        /*0022*/ 	.short	0x0028
        /*0024*/ 	.byte	0x00, 0xf5, 0x21, 0x00


	//----- nvinfo : EIATTR_KPARAM_INFO
	.align		4
.L_90:
        /*0028*/ 	.byte	0x04, 0x17
        /*002a*/ 	.short	(.L_92 - .L_91)
.L_91:
        /*002c*/ 	.word	0x00000000
        /*0030*/ 	.short	0x0004
        /*0032*/ 	.short	0x0020
        /*0034*/ 	.byte	0x00, 0xf5, 0x21, 0x00


	//----- nvinfo : EIATTR_KPARAM_INFO
	.align		4
.L_92:
        /*0038*/ 	.byte	0x04, 0x17
        /*003a*/ 	.short	(.L_94 - .L_93)
.L_93:
        /*003c*/ 	.word	0x00000000
        /*0040*/ 	.short	0x0003
        /*0042*/ 	.short	0x0018
        /*0044*/ 	.byte	0x00, 0xf5, 0x21, 0x00


	//----- nvinfo : EIATTR_KPARAM_INFO
	.align		4
.L_94:
        /*0048*/ 	.byte	0x04, 0x17
        /*004a*/ 	.short	(.L_96 - .L_95)
.L_95:
        /*004c*/ 	.word	0x00000000
        /*0050*/ 	.short	0x0002
        /*0052*/ 	.short	0x0010
        /*0054*/ 	.byte	0x00, 0xf5, 0x21, 0x00


	//----- nvinfo : EIATTR_KPARAM_INFO
	.align		4
.L_96:
        /*0058*/ 	.byte	0x04, 0x17
        /*005a*/ 	.short	(.L_98 - .L_97)
.L_97:
        /*005c*/ 	.word	0x00000000
        /*0060*/ 	.short	0x0001
        /*0062*/ 	.short	0x0008
        /*0064*/ 	.byte	0x00, 0xf5, 0x21, 0x00


	//----- nvinfo : EIATTR_KPARAM_INFO
	.align		4
.L_98:
        /*0068*/ 	.byte	0x04, 0x17
        /*006a*/ 	.short	(.L_100 - .L_99)
.L_99:
        /*006c*/ 	.word	0x00000000
        /*0070*/ 	.short	0x0000
        /*0072*/ 	.short	0x0000
        /*0074*/ 	.byte	0x00, 0xf0, 0x11, 0x00


	//----- nvinfo : EIATTR_SPARSE_MMA_MASK
	.align		4
.L_100:
        /*0078*/ 	.byte	0x03, 0x50
        /*007a*/ 	.short	0x0000


	//----- nvinfo : EIATTR_MAXREG_COUNT
	.align		4
        /*007c*/ 	.byte	0x03, 0x1b
        /*007e*/ 	.short	0x0040


	//----- nvinfo : EIATTR_NUM_BARRIERS
	.align		4
        /*0080*/ 	.byte	0x02, 0x4c
        /*0082*/ 	.byte	0x01
	.zero		1


	//----- nvinfo : EIATTR_EXTERNS
	.align		4
        /*0084*/ 	.byte	0x04, 0x0f
        /*0086*/ 	.short	(.L_102 - .L_101)


	//   ....[0]....
	.align		4
.L_101:
        /*0088*/ 	.word	index@(__assertfail)


	//----- nvinfo : EIATTR_MERCURY_ISA_VERSION
	.align		4
.L_102:
        /*008c*/ 	.byte	0x03, 0x5f
        /*008e*/ 	.short	0x0101


	//----- nvinfo : EIATTR_VRC_CTA_INIT_COUNT
	.align		4
        /*0090*/ 	.byte	0x02, 0x4a
	.zero		1
	.zero		1


	//----- nvinfo : EIATTR_SYSCALL_OFFSETS
	.align		4
        /*0094*/ 	.byte	0x04, 0x46
        /*0096*/ 	.short	(.L_104 - .L_103)


	//   ....[0]....
.L_103:
        /*0098*/ 	.word	0x00000130


	//----- nvinfo : EIATTR_EXIT_INSTR_OFFSETS
	.align		4
.L_104:
        /*009c*/ 	.byte	0x04, 0x1c
        /*009e*/ 	.short	(.L_106 - .L_105)


	//   ....[0]....
.L_105:
        /*00a0*/ 	.word	0x000001b0


	//   ....[1]....
        /*00a4*/ 	.word	0x00000d90


	//   ....[2]....
        /*00a8*/ 	.word	0x00001bf0


	//----- nvinfo : EIATTR_MAX_THREADS
	.align		4
.L_106:
        /*00ac*/ 	.byte	0x04, 0x05
        /*00ae*/ 	.short	(.L_108 - .L_107)
.L_107:
        /*00b0*/ 	.word	0x00000400
        /*00b4*/ 	.word	0x00000001
        /*00b8*/ 	.word	0x00000001


	//----- nvinfo : EIATTR_CRS_STACK_SIZE
	.align		4
.L_108:
        /*00bc*/ 	.byte	0x04, 0x1e
        /*00be*/ 	.short	(.L_110 - .L_109)
.L_109:
        /*00c0*/ 	.word	0x00000000


	//----- nvinfo : EIATTR_CBANK_PARAM_SIZE
	.align		4
.L_110:
        /*00c4*/ 	.byte	0x03, 0x19
        /*00c6*/ 	.short	0x0034


	//----- nvinfo : EIATTR_PARAM_CBANK
	.align		4
        /*00c8*/ 	.byte	0x04, 0x0a
        /*00ca*/ 	.short	(.L_112 - .L_111)
	.align		4
.L_111:
        /*00cc*/ 	.word	index@(.nv.constant0._Z21logSoftmax_AX_better_iPdS_PiS0_S_i)
        /*00d0*/ 	.short	0x0380
        /*00d2*/ 	.short	0x0034


	//----- nvinfo : EIATTR_SW_WAR
	.align		4
.L_112:
        /*00d4*/ 	.byte	0x04, 0x36
        /*00d6*/ 	.short	(.L_114 - .L_113)
.L_113:
        /*00d8*/ 	.word	0x00000008
.L_114:


//--------------------- .nv.info._Z14logSoftmax_AX_iPdS_PiS0_S_i --------------------------
	.section	.nv.info._Z14logSoftmax_AX_iPdS_PiS0_S_i,"",@"SHT_CUDA_INFO"
	.sectionflags	@""
	.align	4


	//----- nvinfo : EIATTR_CUDA_API_VERSION
	.align		4
        /*0000*/ 	.byte	0x04, 0x37
        /*0002*/ 	.short	(.L_116 - .L_115)
.L_115:
        /*0004*/ 	.word	0x00000082


	//----- nvinfo : EIATTR_KPARAM_INFO
	.align		4
.L_116:
        /*0008*/ 	.byte	0x04, 0x17
        /*000a*/ 	.short	(.L_118 - .L_117)
.L_117:
        /*000c*/ 	.word	0x00000000
        /*0010*/ 	.short	0x0006
        /*0012*/ 	.short	0x0030
        /*0014*/ 	.byte	0x00, 0xf0, 0x11, 0x00


	//----- nvinfo : EIATTR_KPARAM_INFO
	.align		4
.L_118:
        /*0018*/ 	.byte	0x04, 0x17
        /*001a*/ 	.short	(.L_120 - .L_119)
.L_119:
        /*001c*/ 	.word	0x00000000
        /*0020*/ 	.short	0x0005
        /*0022*/ 	.short	0x0028
        /*0024*/ 	.byte	0x00, 0xf5, 0x21, 0x00


	//----- nvinfo : EIATTR_KPARAM_INFO
	.align		4
.L_120:
        /*0028*/ 	.byte	0x04, 0x17
        /*002a*/ 	.short	(.L_122 - .L_121)
.L_121:
        /*002c*/ 	.word	0x00000000
        /*0030*/ 	.short	0x0004
        /*0032*/ 	.short	0x0020
        /*0034*/ 	.byte	0x00, 0xf5, 0x21, 0x00


	//----- nvinfo : EIATTR_KPARAM_INFO
	.align		4
.L_122:
        /*0038*/ 	.byte	0x04, 0x17
        /*003a*/ 	.short	(.L_124 - .L_123)
.L_123:
        /*003c*/ 	.word	0x00000000
        /*0040*/ 	.short	0x0003
        /*0042*/ 	.short	0x0018
        /*0044*/ 	.byte	0x00, 0xf5, 0x21, 0x00


	//----- nvinfo : EIATTR_KPARAM_INFO
	.align		4
.L_124:
        /*0048*/ 	.byte	0x04, 0x17
        /*004a*/ 	.short	(.L_126 - .L_125)
.L_125:
        /*004c*/ 	.word	0x00000000
        /*0050*/ 	.short	0x0002
        /*0052*/ 	.short	0x0010
        /*0054*/ 	.byte	0x00, 0xf5, 0x21, 0x00


	//----- nvinfo : EIATTR_KPARAM_INFO
	.align		4
.L_126:
        /*0058*/ 	.byte	0x04, 0x17
        /*005a*/ 	.short	(.L_128 - .L_127)
.L_127:
        /*005c*/ 	.word	0x00000000
        /*0060*/ 	.short	0x0001
        /*0062*/ 	.short	0x0008
        /*0064*/ 	.byte	0x00, 0xf5, 0x21, 0x00


	//----- nvinfo : EIATTR_KPARAM_INFO
	.align		4
.L_128:
        /*0068*/ 	.byte	0x04, 0x17
        /*006a*/ 	.short	(.L_130 - .L_129)
.L_129:
        /*006c*/ 	.word	0x00000000
        /*0070*/ 	.short	0x0000
        /*0072*/ 	.short	0x0000
        /*0074*/ 	.byte	0x00, 0xf0, 0x11, 0x00


	//----- nvinfo : EIATTR_SPARSE_MMA_MASK
	.align		4
.L_130:
        /*0078*/ 	.byte	0x03, 0x50
        /*007a*/ 	.short	0x0000


	//----- nvinfo : EIATTR_MAXREG_COUNT
	.align		4
        /*007c*/ 	.byte	0x03, 0x1b
        /*007e*/ 	.short	0x00ff


	//----- nvinfo : EIATTR_NUM_BARRIERS
	.align		4
        /*0080*/ 	.byte	0x02, 0x4c
        /*0082*/ 	.byte	0x01
	.zero		1


	//----- nvinfo : EIATTR_EXTERNS
	.align		4
        /*0084*/ 	.byte	0x04, 0x0f
        /*0086*/ 	.short	(.L_132 - .L_131)


	//   ....[0]....
	.align		4
.L_131:
        /*0088*/ 	.word	index@(__assertfail)


	//----- nvinfo : EIATTR_MERCURY_ISA_VERSION
	.align		4
.L_132:
        /*008c*/ 	.byte	0x03, 0x5f
        /*008e*/ 	.short	0x0101


	//----- nvinfo : EIATTR_VRC_CTA_INIT_COUNT
	.align		4
        /*0090*/ 	.byte	0x02, 0x4a
	.zero		1
	.zero		1


	//----- nvinfo : EIATTR_SYSCALL_OFFSETS
	.align		4
        /*0094*/ 	.byte	0x04, 0x46
        /*0096*/ 	.short	(.L_134 - .L_133)


	//   ....[0]....
.L_133:
        /*0098*/ 	.word	0x00000130


	//----- nvinfo : EIATTR_EXIT_INSTR_OFFSETS
	.align		4
.L_134:
        /*009c*/ 	.byte	0x04, 0x1c
        /*009e*/ 	.short	(.L_136 - .L_135)


	//   ....[0]....
.L_135:
        /*00a0*/ 	.word	0x00000170


	//   ....[1]....
        /*00a4*/ 	.word	0x00000d80


	//   ....[2]....
        /*00a8*/ 	.word	0x00001a80


	//----- nvinfo : EIATTR_CRS_STACK_SIZE
	.align		4
.L_136:
        /*00ac*/ 	.byte	0x04, 0x1e
        /*00ae*/ 	.short	(.L_138 - .L_137)
.L_137:
        /*00b0*/ 	.word	0x00000000


	//----- nvinfo : EIATTR_CBANK_PARAM_SIZE
	.align		4
.L_138:
        /*00b4*/ 	.byte	0x03, 0x19
        /*00b6*/ 	.short	0x0034


	//----- nvinfo : EIATTR_PARAM_CBANK
	.align		4
        /*00b8*/ 	.byte	0x04, 0x0a
        /*00ba*/ 	.short	(.L_140 - .L_139)
	.align		4
.L_139:
        /*00bc*/ 	.word	index@(.nv.constant0._Z14logSoftmax_AX_iPdS_PiS0_S_i)
        /*00c0*/ 	.short	0x0380
        /*00c2*/ 	.short	0x0034


	//----- nvinfo : EIATTR_SW_WAR
	.align		4
.L_140:
        /*00c4*/ 	.byte	0x04, 0x36
        /*00c6*/ 	.short	(.L_142 - .L_141)
.L_141:
        /*00c8*/ 	.word	0x00000008
.L_142:


//--------------------- .nv.info._Z3AX_iPdS_PiS0_S_i --------------------------
	.section	.nv.info._Z3AX_iPdS_PiS0_S_i,"",@"SHT_CUDA_INFO"
	.sectionflags	@""
	.align	4


	//----- nvinfo : EIATTR_CUDA_API_VERSION
	.align		4
        /*0000*/ 	.byte	0x04, 0x37
        /*0002*/ 	.short	(.L_144 - .L_143)
.L_143:
        /*0004*/ 	.word	0x00000082


	//----- nvinfo : EIATTR_KPARAM_INFO
	.align		4
.L_144:
        /*0008*/ 	.byte	0x04, 0x17
        /*000a*/ 	.short	(.L_146 - .L_145)
.L_145:
        /*000c*/ 	.word	0x00000000
        /*0010*/ 	.short	0x0006
        /*0012*/ 	.short	0x0030
        /*0014*/ 	.byte	0x00, 0xf0, 0x11, 0x00


	//----- nvinfo : EIATTR_KPARAM_INFO
	.align		4
.L_146:
        /*0018*/ 	.byte	0x04, 0x17
        /*001a*/ 	.short	(.L_148 - .L_147)
.L_147:
        /*001c*/ 	.word	0x00000000
        /*0020*/ 	.short	0x0005
        /*0022*/ 	.short	0x0028
        /*0024*/ 	.byte	0x00, 0xf5, 0x21, 0x00


	//----- nvinfo : EIATTR_KPARAM_INFO
	.align		4
.L_148:
        /*0028*/ 	.byte	0x04, 0x17
        /*002a*/ 	.short	(.L_150 - .L_149)
.L_149:
        /*002c*/ 	.word	0x00000000
        /*0030*/ 	.short	0x0004
        /*0032*/ 	.short	0x0020
        /*0034*/ 	.byte	0x00, 0xf5, 0x21, 0x00


	//----- nvinfo : EIATTR_KPARAM_INFO
	.align		4
.L_150:
        /*0038*/ 	.byte	0x04, 0x17
        /*003a*/ 	.short	(.L_152 - .L_151)
.L_151:
        /*003c*/ 	.word	0x00000000
        /*0040*/ 	.short	0x0003
        /*0042*/ 	.short	0x0018
        /*0044*/ 	.byte	0x00, 0xf5, 0x21, 0x00


	//----- nvinfo : EIATTR_KPARAM_INFO
	.align		4
.L_152:
        /*0048*/ 	.byte	0x04, 0x17
        /*004a*/ 	.short	(.L_154 - .L_153)
.L_153:
        /*004c*/ 	.word	0x00000000
        /*0050*/ 	.short	0x0002
        /*0052*/ 	.short	0x0010
        /*0054*/ 	.byte	0x00, 0xf5, 0x21, 0x00


	//----- nvinfo : EIATTR_KPARAM_INFO
	.align		4
.L_154:
        /*0058*/ 	.byte	0x04, 0x17
        /*005a*/ 	.short	(.L_156 - .L_155)
.L_155:
        /*005c*/ 	.word	0x00000000
        /*0060*/ 	.short	0x0001
        /*0062*/ 	.short	0x0008
        /*0064*/ 	.byte	0x00, 0xf5, 0x21, 0x00


	//----- nvinfo : EIATTR_KPARAM_INFO
	.align		4
.L_156:
        /*0068*/ 	.byte	0x04, 0x17
        /*006a*/ 	.short	(.L_158 - .L_157)
.L_157:
        /*006c*/ 	.word	0x00000000
        /*0070*/ 	.short	0x0000
        /*0072*/ 	.short	0x0000
        /*0074*/ 	.byte	0x00, 0xf0, 0x11, 0x00


	//----- nvinfo : EIATTR_SPARSE_MMA_MASK
	.align		4
.L_158:
        /*0078*/ 	.byte	0x03, 0x50
        /*007a*/ 	.short	0x0000


	//----- nvinfo : EIATTR_MAXREG_COUNT
	.align		4
        /*007c*/ 	.byte	0x03, 0x1b
        /*007e*/ 	.short	0x00ff


	//----- nvinfo : EIATTR_MERCURY_ISA_VERSION
	.align		4
        /*0080*/ 	.byte	0x03, 0x5f
        /*0082*/ 	.short	0x0101


	//----- nvinfo : EIATTR_VRC_CTA_INIT_COUNT
	.align		4
        /*0084*/ 	.byte	0x02, 0x4a
	.zero		1
	.zero		1


	//----- nvinfo : EIATTR_EXIT_INSTR_OFFSETS
	.align		4
        /*0088*/ 	.byte	0x04, 0x1c
        /*008a*/ 	.short	(.L_160 - .L_159)


	//   ....[0]....
.L_159:
        /*008c*/ 	.word	0x00000070


	//   ....[1]....
        /*0090*/ 	.word	0x000000f0


	//   ....[2]....
        /*0094*/ 	.word	0x00000120


	//   ....[3]....
        /*0098*/ 	.word	0x00000a60


	//----- nvinfo : EIATTR_CRS_STACK_SIZE
	.align		4
.L_160:
        /*009c*/ 	.byte	0x04, 0x1e
        /*009e*/ 	.short	(.L_162 - .L_161)
.L_161:
        /*00a0*/ 	.word	0x00000000


	//----- nvinfo : EIATTR_CBANK_PARAM_SIZE
	.align		4
.L_162:
        /*00a4*/ 	.byte	0x03, 0x19
        /*00a6*/ 	.short	0x0034


	//----- nvinfo : EIATTR_PARAM_CBANK
	.align		4
        /*00a8*/ 	.byte	0x04, 0x0a
        /*00aa*/ 	.short	(.L_164 - .L_163)
	.align		4
.L_163:
        /*00ac*/ 	.word	index@(.nv.constant0._Z3AX_iPdS_PiS0_S_i)
        /*00b0*/ 	.short	0x0380
        /*00b2*/ 	.short	0x0034


	//----- nvinfo : EIATTR_SW_WAR
	.align		4
.L_164:
        /*00b4*/ 	.byte	0x04, 0x36
        /*00b6*/ 	.short	(.L_166 - .L_165)
.L_165:
        /*00b8*/ 	.word	0x00000008
.L_166:


//--------------------- .nv.info._Z8sgemm_V1PdS_S_iii --------------------------
	.section	.nv.info._Z8sgemm_V1PdS_S_iii,"",@"SHT_CUDA_INFO"
	.sectionflags	@""
	.align	4


	//----- nvinfo : EIATTR_CUDA_API_VERSION
	.align		4
        /*0000*/ 	.byte	0x04, 0x37
        /*0002*/ 	.short	(.L_168 - .L_167)
.L_167:
        /*0004*/ 	.word	0x00000082


	//----- nvinfo : EIATTR_KPARAM_INFO
	.align		4
.L_168:
        /*0008*/ 	.byte	0x04, 0x17
        /*000a*/ 	.short	(.L_170 - .L_169)
.L_169:
        /*000c*/ 	.word	0x00000000
        /*0010*/ 	.short	0x0005
        /*0012*/ 	.short	0x0020
        /*0014*/ 	.byte	0x00, 0xf0, 0x11, 0x00


	//----- nvinfo : EIATTR_KPARAM_INFO
	.align		4
.L_170:
        /*0018*/ 	.byte	0x04, 0x17
        /*001a*/ 	.short	(.L_172 - .L_171)
.L_171:
        /*001c*/ 	.word	0x00000000
        /*0020*/ 	.short	0x0004
        /*0022*/ 	.short	0x001c
        /*0024*/ 	.byte	0x00, 0xf0, 0x11, 0x00


	//----- nvinfo : EIATTR_KPARAM_INFO
	.align		4
.L_172:
        /*0028*/ 	.byte	0x04, 0x17
        /*002a*/ 	.short	(.L_174 - .L_173)
.L_173:
        /*002c*/ 	.word	0x00000000
        /*0030*/ 	.short	0x0003
        /*0032*/ 	.short	0x0018
        /*0034*/ 	.byte	0x00, 0xf0, 0x11, 0x00


	//----- nvinfo : EIATTR_KPARAM_INFO
	.align		4
.L_174:
        /*0038*/ 	.byte	0x04, 0x17
        /*003a*/ 	.short	(.L_176 - .L_175)
.L_175:
        /*003c*/ 	.word	0x00000000
        /*0040*/ 	.short	0x0002
        /*0042*/ 	.short	0x0010
        /*0044*/ 	.byte	0x00, 0xf5, 0x21, 0x00


	//----- nvinfo : EIATTR_KPARAM_INFO
	.align		4
.L_176:
        /*0048*/ 	.byte	0x04, 0x17
        /*004a*/ 	.short	(.L_178 - .L_177)
.L_177:
        /*004c*/ 	.word	0x00000000
        /*0050*/ 	.short	0x0001
        /*0052*/ 	.short	0x0008
        /*0054*/ 	.byte	0x00, 0xf5, 0x21, 0x00


	//----- nvinfo : EIATTR_KPARAM_INFO
	.align		4
.L_178:
        /*0058*/ 	.byte	0x04, 0x17
        /*005a*/ 	.short	(.L_180 - .L_179)
.L_179:
        /*005c*/ 	.word	0x00000000
        /*0060*/ 	.short	0x0000
        /*0062*/ 	.short	0x0000
        /*0064*/ 	.byte	0x00, 0xf5, 0x21, 0x00


	//----- nvinfo : EIATTR_SPARSE_MMA_MASK
	.align		4
.L_180:
        /*0068*/ 	.byte	0x03, 0x50
        /*006a*/ 	.short	0x0000


	//----- nvinfo : EIATTR_MAXREG_COUNT
	.align		4
        /*006c*/ 	.byte	0x03, 0x1b
        /*006e*/ 	.short	0x00ff


	//----- nvinfo : EIATTR_NUM_BARRIERS
	.align		4
        /*0070*/ 	.byte	0x02, 0x4c
        /*0072*/ 	.byte	0x01
	.zero		1


	//----- nvinfo : EIATTR_MERCURY_ISA_VERSION
	.align		4
        /*0074*/ 	.byte	0x03, 0x5f
        /*0076*/ 	.short	0x0101


	//----- nvinfo : EIATTR_VRC_CTA_INIT_COUNT
	.align		4
        /*0078*/ 	.byte	0x02, 0x4a
	.zero		1
	.zero		1


	//----- nvinfo : EIATTR_EXIT_INSTR_OFFSETS
	.align		4
        /*007c*/ 	.byte	0x04, 0x1c
        /*007e*/ 	.short	(.L_182 - .L_181)


	//   ....[0]....
.L_181:
        /*0080*/ 	.word	0x00003150


	//----- nvinfo : EIATTR_CBANK_PARAM_SIZE
	.align		4
.L_182:
        /*0084*/ 	.byte	0x03, 0x19
        /*0086*/ 	.short	0x0024


	//----- nvinfo : EIATTR_PARAM_CBANK
	.align		4
        /*0088*/ 	.byte	0x04, 0x0a
        /*008a*/ 	.short	(.L_184 - .L_183)
	.align		4
.L_183:
        /*008c*/ 	.word	index@(.nv.constant0._Z8sgemm_V1PdS_S_iii)
        /*0090*/ 	.short	0x0380
        /*0092*/ 	.short	0x0024


	//----- nvinfo : EIATTR_SW_WAR
	.align		4
.L_184:
        /*0094*/ 	.byte	0x04, 0x36
        /*0096*/ 	.short	(.L_186 - .L_185)
.L_185:
        /*0098*/ 	.word	0x00000008
.L_186:


//--------------------- .nv.info._Z20XW_blockized_better_iiPdS_S_i --------------------------
	.section	.nv.info._Z20XW_blockized_better_iiPdS_S_i,"",@"SHT_CUDA_INFO"
	.sectionflags	@""
	.align	4


	//----- nvinfo : EIATTR_CUDA_API_VERSION
	.align		4
        /*0000*/ 	.byte	0x04, 0x37
        /*0002*/ 	.short	(.L_188 - .L_187)
.L_187:
        /*0004*/ 	.word	0x00000082


	//----- nvinfo : EIATTR_KPARAM_INFO
	.align		4
.L_188:
        /*0008*/ 	.byte	0x04, 0x17
        /*000a*/ 	.short	(.L_190 - .L_189)
.L_189:
        /*000c*/ 	.word	0x00000000
        /*0010*/ 	.short	0x0005
        /*0012*/ 	.short	0x0020
        /*0014*/ 	.byte	0x00, 0xf0, 0x11, 0x00


	//----- nvinfo : EIATTR_KPARAM_INFO
	.align		4
.L_190:
        /*0018*/ 	.byte	0x04, 0x17
        /*001a*/ 	.short	(.L_192 - .L_191)
.L_191:
        /*001c*/ 	.word	0x00000000
        /*0020*/ 	.short	0x0004
        /*0022*/ 	.short	0x0018
        /*0024*/ 	.byte	0x00, 0xf5, 0x21, 0x00


	//----- nvinfo : EIATTR_KPARAM_INFO
	.align		4
.L_192:
        /*0028*/ 	.byte	0x04, 0x17
        /*002a*/ 	.short	(.L_194 - .L_193)
.L_193:
        /*002c*/ 	.word	0x00000000
        /*0030*/ 	.short	0x0003
        /*0032*/ 	.short	0x0010
        /*0034*/ 	.byte	0x00, 0xf5, 0x21, 0x00


	//----- nvinfo : EIATTR_KPARAM_INFO
	.align		4
.L_194:
        /*0038*/ 	.byte	0x04, 0x17
        /*003a*/ 	.short	(.L_196 - .L_195)
.L_195:
        /*003c*/ 	.word	0x00000000
        /*0040*/ 	.short	0x0002
        /*0042*/ 	.short	0x0008
        /*0044*/ 	.byte	0x00, 0xf5, 0x21, 0x00


	//----- nvinfo : EIATTR_KPARAM_INFO
	.align		4
.L_196:
        /*0048*/ 	.byte	0x04, 0x17
        /*004a*/ 	.short	(.L_198 - .L_197)
.L_197:
        /*004c*/ 	.word	0x00000000
        /*0050*/ 	.short	0x0001
        /*0052*/ 	.short	0x0004
        /*0054*/ 	.byte	0x00, 0xf0, 0x11, 0x00


	//----- nvinfo : EIATTR_KPARAM_INFO
	.align		4
.L_198:
        /*0058*/ 	.byte	0x04, 0x17
        /*005a*/ 	.short	(.L_200 - .L_199)
.L_199:
        /*005c*/ 	.word	0x00000000
        /*0060*/ 	.short	0x0000
        /*0062*/ 	.short	0x0000
        /*0064*/ 	.byte	0x00, 0xf0, 0x11, 0x00


	//----- nvinfo : EIATTR_SPARSE_MMA_MASK
	.align		4
.L_200:
        /*0068*/ 	.byte	0x03, 0x50
        /*006a*/ 	.short	0x0000


	//----- nvinfo : EIATTR_MAXREG_COUNT
	.align		4
        /*006c*/ 	.byte	0x03, 0x1b
        /*006e*/ 	.short	0x0040


	//----- nvinfo : EIATTR_NUM_BARRIERS
	.align		4
        /*0070*/ 	.byte	0x02, 0x4c
        /*0072*/ 	.byte	0x01
	.zero		1


	//----- nvinfo : EIATTR_EXTERNS
	.align		4
        /*0074*/ 	.byte	0x04, 0x0f
        /*0076*/ 	.short	(.L_202 - .L_201)


	//   ....[0]....
	.align		4
.L_201:
        /*0078*/ 	.word	index@(__assertfail)


	//----- nvinfo : EIATTR_MERCURY_ISA_VERSION
	.align		4
.L_202:
        /*007c*/ 	.byte	0x03, 0x5f
        /*007e*/ 	.short	0x0101


	//----- nvinfo : EIATTR_VRC_CTA_INIT_COUNT
	.align		4
        /*0080*/ 	.byte	0x02, 0x4a
	.zero		1
	.zero		1


	//----- nvinfo : EIATTR_SYSCALL_OFFSETS
	.align		4
        /*0084*/ 	.byte	0x04, 0x46
        /*0086*/ 	.short	(.L_204 - .L_203)


	//   ....[0]....
.L_203:
        /*0088*/ 	.word	0x00000160


	//----- nvinfo : EIATTR_EXIT_INSTR_OFFSETS
	.align		4
.L_204:
        /*008c*/ 	.byte	0x04, 0x1c
        /*008e*/ 	.short	(.L_206 - .L_205)


	//   ....[0]....
.L_205:
        /*0090*/ 	.word	0x000008f0


	//   ....[1]....
        /*0094*/ 	.word	0x00000950


	//----- nvinfo : EIATTR_MAX_THREADS
	.align		4
.L_206:
        /*0098*/ 	.byte	0x04, 0x05
        /*009a*/ 	.short	(.L_208 - .L_207)
.L_207:
        /*009c*/ 	.word	0x00000400
        /*00a0*/ 	.word	0x00000001
        /*00a4*/ 	.word	0x00000001


	//----- nvinfo : EIATTR_CRS_STACK_SIZE
	.align		4
.L_208:
        /*00a8*/ 	.byte	0x04, 0x1e
        /*00aa*/ 	.short	(.L_210 - .L_209)
.L_209:
        /*00ac*/ 	.word	0x00000000


	//----- nvinfo : EIATTR_CBANK_PARAM_SIZE
	.align		4
.L_210:
        /*00b0*/ 	.byte	0x03, 0x19
        /*00b2*/ 	.short	0x0024


	//----- nvinfo : EIATTR_PARAM_CBANK
	.align		4
        /*00b4*/ 	.byte	0x04, 0x0a
        /*00b6*/ 	.short	(.L_212 - .L_211)
	.align		4
.L_211:
        /*00b8*/ 	.word	index@(.nv.constant0._Z20XW_blockized_better_iiPdS_S_i)
        /*00bc*/ 	.short	0x0380
        /*00be*/ 	.short	0x0024


	//----- nvinfo : EIATTR_SW_WAR
	.align		4
.L_212:
        /*00c0*/ 	.byte	0x04, 0x36
        /*00c2*/ 	.short	(.L_214 - .L_213)
.L_213:
        /*00c4*/ 	.word	0x00000008
.L_214:


//--------------------- .nv.info._Z13XW_blockized_iiPdS_S_i --------------------------
	.section	.nv.info._Z13XW_blockized_iiPdS_S_i,"",@"SHT_CUDA_INFO"
	.sectionflags	@""
	.align	4


	//----- nvinfo : EIATTR_CUDA_API_VERSION
	.align		4
        /*0000*/ 	.byte	0x04, 0x37
        /*0002*/ 	.short	(.L_216 - .L_215)
.L_215:
        /*0004*/ 	.word	0x00000082


	//----- nvinfo : EIATTR_KPARAM_INFO
	.align		4
.L_216:
        /*0008*/ 	.byte	0x04, 0x17
        /*000a*/ 	.short	(.L_218 - .L_217)
.L_217:
        /*000c*/ 	.word	0x00000000
        /*0010*/ 	.short	0x0005
        /*0012*/ 	.short	0x0020
        /*0014*/ 	.byte	0x00, 0xf0, 0x11, 0x00


	//----- nvinfo : EIATTR_KPARAM_INFO
	.align		4
.L_218:
        /*0018*/ 	.byte	0x04, 0x17
        /*001a*/ 	.short	(.L_220 - .L_219)
.L_219:
        /*001c*/ 	.word	0x00000000
        /*0020*/ 	.short	0x0004
        /*0022*/ 	.short	0x0018
        /*0024*/ 	.byte	0x00, 0xf5, 0x21, 0x00


	//----- nvinfo : EIATTR_KPARAM_INFO
	.align		4
.L_220:
        /*0028*/ 	.byte	0x04, 0x17
        /*002a*/ 	.short	(.L_222 - .L_221)
.L_221:
        /*002c*/ 	.word	0x00000000
        /*0030*/ 	.short	0x0003
        /*0032*/ 	.short	0x0010
        /*0034*/ 	.byte	0x00, 0xf5, 0x21, 0x00


	//----- nvinfo : EIATTR_KPARAM_INFO
	.align		4
.L_222:
        /*0038*/ 	.byte	0x04, 0x17
        /*003a*/ 	.short	(.L_224 - .L_223)
.L_223:
        /*003c*/ 	.word	0x00000000
        /*0040*/ 	.short	0x0002
        /*0042*/ 	.short	0x0008
        /*0044*/ 	.byte	0x00, 0xf5, 0x21, 0x00


	//----- nvinfo : EIATTR_KPARAM_INFO
	.align		4
.L_224:
        /*0048*/ 	.byte	0x04, 0x17
        /*004a*/ 	.short	(.L_226 - .L_225)
.L_225:
        /*004c*/ 	.word	0x00000000
        /*0050*/ 	.short	0x0001
        /*0052*/ 	.short	0x0004
        /*0054*/ 	.byte	0x00, 0xf0, 0x11, 0x00


	//----- nvinfo : EIATTR_KPARAM_INFO
	.align		4
.L_226:
        /*0058*/ 	.byte	0x04, 0x17
        /*005a*/ 	.short	(.L_228 - .L_227)
.L_227:
        /*005c*/ 	.word	0x00000000
        /*0060*/ 	.short	0x0000
        /*0062*/ 	.short	0x0000
        /*0064*/ 	.byte	0x00, 0xf0, 0x11, 0x00


	//----- nvinfo : EIATTR_SPARSE_MMA_MASK
	.align		4
.L_228:
        /*0068*/ 	.byte	0x03, 0x50
        /*006a*/ 	.short	0x0000


	//----- nvinfo : EIATTR_MAXREG_COUNT
	.align		4
        /*006c*/ 	.byte	0x03, 0x1b
        /*006e*/ 	.short	0x0040


	//----- nvinfo : EIATTR_NUM_BARRIERS
	.align		4
        /*0070*/ 	.byte	0x02, 0x4c
        /*0072*/ 	.byte	0x01
	.zero		1


	//----- nvinfo : EIATTR_MERCURY_ISA_VERSION
	.align		4
        /*0074*/ 	.byte	0x03, 0x5f
        /*0076*/ 	.short	0x0101


	//----- nvinfo : EIATTR_VRC_CTA_INIT_COUNT
	.align		4
        /*0078*/ 	.byte	0x02, 0x4a
	.zero		1
	.zero		1


	//----- nvinfo : EIATTR_EXIT_INSTR_OFFSETS
	.align		4
        /*007c*/ 	.byte	0x04, 0x1c
        /*007e*/ 	.short	(.L_230 - .L_229)


	//   ....[0]....
.L_229:
        /*0080*/ 	.word	0x00000680


	//   ....[1]....
        /*0084*/ 	.word	0x000006d0


	//----- nvinfo : EIATTR_MAX_THREADS
	.align		4
.L_230:
        /*0088*/ 	.byte	0x04, 0x05
        /*008a*/ 	.short	(.L_232 - .L_231)
.L_231:
        /*008c*/ 	.word	0x00000400
        /*0090*/ 	.word	0x00000001
        /*0094*/ 	.word	0x00000001


	//----- nvinfo : EIATTR_CBANK_PARAM_SIZE
	.align		4
.L_232:
        /*0098*/ 	.byte	0x03, 0x19
        /*009a*/ 	.short	0x0024


	//----- nvinfo : EIATTR_PARAM_CBANK
	.align		4
        /*009c*/ 	.byte	0x04, 0x0a
        /*009e*/ 	.short	(.L_234 - .L_233)
	.align		4
.L_233:
        /*00a0*/ 	.word	index@(.nv.constant0._Z13XW_blockized_iiPdS_S_i)
        /*00a4*/ 	.short	0x0380
        /*00a6*/ 	.short	0x0024


	//----- nvinfo : EIATTR_SW_WAR
	.align		4
.L_234:
        /*00a8*/ 	.byte	0x04, 0x36
        /*00aa*/ 	.short	(.L_236 - .L_235)
.L_235:
        /*00ac*/ 	.word	0x00000008
.L_236:


//--------------------- .nv.info._Z3XW_iiPdS_S_i  --------------------------
	.section	.nv.info._Z3XW_iiPdS_S_i,"",@"SHT_CUDA_INFO"
	.sectionflags	@""
	.align	4


	//----- nvinfo : EIATTR_CUDA_API_VERSION
	.align		4
        /*0000*/ 	.byte	0x04, 0x37
        /*0002*/ 	.short	(.L_238 - .L_237)
.L_237:
        /*0004*/ 	.word	0x00000082


	//----- nvinfo : EIATTR_KPARAM_INFO
	.align		4
.L_238:
        /*0008*/ 	.byte	0x04, 0x17
        /*000a*/ 	.short	(.L_240 - .L_239)
.L_239:
        /*000c*/ 	.word	0x00000000
        /*0010*/ 	.short	0x0005
        /*0012*/ 	.short	0x0020
        /*0014*/ 	.byte	0x00, 0xf0, 0x11, 0x00


	//----- nvinfo : EIATTR_KPARAM_INFO
	.align		4
.L_240:
        /*0018*/ 	.byte	0x04, 0x17
        /*001a*/ 	.short	(.L_242 - .L_241)
.L_241:
        /*001c*/ 	.word	0x00000000
        /*0020*/ 	.short	0x0004
        /*0022*/ 	.short	0x0018
        /*0024*/ 	.byte	0x00, 0xf5, 0x21, 0x00


	//----- nvinfo : EIATTR_KPARAM_INFO
	.align		4
.L_242:
        /*0028*/ 	.byte	0x04, 0x17
        /*002a*/ 	.short	(.L_244 - .L_243)
.L_243:
        /*002c*/ 	.word	0x00000000
        /*0030*/ 	.short	0x0003
        /*0032*/ 	.short	0x0010
        /*0034*/ 	.byte	0x00, 0xf5, 0x21, 0x00


	//----- nvinfo : EIATTR_KPARAM_INFO
	.align		4
.L_244:
        /*0038*/ 	.byte	0x04, 0x17
        /*003a*/ 	.short	(.L_246 - .L_245)
.L_245:
        /*003c*/ 	.word	0x00000000
        /*0040*/ 	.short	0x0002
        /*0042*/ 	.short	0x0008
        /*0044*/ 	.byte	0x00, 0xf5, 0x21, 0x00


	//----- nvinfo : EIATTR_KPARAM_INFO
	.align		4
.L_246:
        /*0048*/ 	.byte	0x04, 0x17
        /*004a*/ 	.short	(.L_248 - .L_247)
.L_247:
        /*004c*/ 	.word	0x00000000
        /*0050*/ 	.short	0x0001
        /*0052*/ 	.short	0x0004
        /*0054*/ 	.byte	0x00, 0xf0, 0x11, 0x00


	//----- nvinfo : EIATTR_KPARAM_INFO
	.align		4
.L_248:
        /*0058*/ 	.byte	0x04, 0x17
        /*005a*/ 	.short	(.L_250 - .L_249)
.L_249:
        /*005c*/ 	.word	0x00000000
        /*0060*/ 	.short	0x0000
        /*0062*/ 	.short	0x0000
        /*0064*/ 	.byte	0x00, 0xf0, 0x11, 0x00


	//----- nvinfo : EIATTR_SPARSE_MMA_MASK
	.align		4
.L_250:
        /*0068*/ 	.byte	0x03, 0x50
        /*006a*/ 	.short	0x0000


	//----- nvinfo : EIATTR_MAXREG_COUNT
	.align		4
        /*006c*/ 	.byte	0x03, 0x1b
        /*006e*/ 	.short	0x00ff


	//----- nvinfo : EIATTR_MERCURY_ISA_VERSION
	.align		4
        /*0070*/ 	.byte	0x03, 0x5f
        /*0072*/ 	.short	0x0101


	//----- nvinfo : EIATTR_VRC_CTA_INIT_COUNT
	.align		4
        /*0074*/ 	.byte	0x02, 0x4a
	.zero		1
	.zero		1


	//----- nvinfo : EIATTR_EXIT_INSTR_OFFSETS
	.align		4
        /*0078*/ 	.byte	0x04, 0x1c
        /*007a*/ 	.short	(.L_252 - .L_251)


	//   ....[0]....
.L_251:
        /*007c*/ 	.word	0x000000a0


	//   ....[1]....
        /*0080*/ 	.word	0x000000e0


	//   ....[2]....
        /*0084*/ 	.word	0x00000c90


	//----- nvinfo : EIATTR_CBANK_PARAM_SIZE
	.align		4
.L_252:
        /*0088*/ 	.byte	0x03, 0x19
        /*008a*/ 	.short	0x0024


	//----- nvinfo : EIATTR_PARAM_CBANK
	.align		4
        /*008c*/ 	.byte	0x04, 0x0a
        /*008e*/ 	.short	(.L_254 - .L_253)
	.align		4
.L_253:
        /*0090*/ 	.word	index@(.nv.constant0._Z3XW_iiPdS_S_i)
        /*0094*/ 	.short	0x0380
        /*0096*/ 	.short	0x0024


	//----- nvinfo : EIATTR_SW_WAR
	.align		4
.L_254:
        /*0098*/ 	.byte	0x04, 0x36
        /*009a*/ 	.short	(.L_256 - .L_255)
.L_255:
        /*009c*/ 	.word	0x00000008
.L_256:


//--------------------- .nv.callgraph             --------------------------
	.section	.nv.callgraph,"",@"SHT_CUDA_CALLGRAPH"
	.align	4
	.sectionentsize	8
	.align		4
        /*0000*/ 	.word	0x00000000
	.align		4
        /*0004*/ 	.word	0xffffffff
	.align		4
        /*0008*/ 	.word	index@(_Z34logSoftmax_AX_better_rowsum_trick_iPdS_PiS0_S_i)
	.align		4
        /*000c*/ 	.word	index@(__assertfail)
	.align		4
        /*0010*/ 	.word	index@(_Z21logSoftmax_AX_better_iPdS_PiS0_S_i)
	.align		4
        /*0014*/ 	.word	index@(__assertfail)
	.align		4
        /*0018*/ 	.word	index@(_Z14logSoftmax_AX_iPdS_PiS0_S_i)
	.align		4
        /*001c*/ 	.word	index@(__assertfail)
	.align		4
        /*0020*/ 	.word	index@(_Z20XW_blockized_better_iiPdS_S_i)
	.align		4
        /*0024*/ 	.word	index@(__assertfail)
	.align		4
        /*0028*/ 	.word	0x00000000
	.align		4
        /*002c*/ 	.word	0xfffffffe
	.align		4
        /*0030*/ 	.word	0x00000000
	.align		4
        /*0034*/ 	.word	0xfffffffd
	.align		4
        /*0038*/ 	.word	0x00000000
	.align		4
        /*003c*/ 	.word	0xfffffffc


//--------------------- .nv.constant4             --------------------------
	.section	.nv.constant4,"a",@progbits
	.align	8
	.align		8
.nv.constant4:
        /*0000*/ 	.dword	__assertfail
	.align		8
        /*0008*/ 	.dword	__unnamed_1
	.align		8
        /*0010*/ 	.dword	__unnamed_2
	.align		8
        /*0018*/ 	.dword	__unnamed_3
	.align		8
        /*0020*/ 	.dword	__unnamed_4
	.align		8
        /*0028*/ 	.dword	$str
	.align		8
        /*0030*/ 	.dword	$str$1
	.align		8
        /*0038*/ 	.dword	$str$2


//--------------------- .text._Z34logSoftmax_AX_better_rowsum_trick_iPdS_PiS0_S_i --------------------------
	.section	.text._Z34logSoftmax_AX_better_rowsum_trick_iPdS_PiS0_S_i,"ax",@progbits
	.align	128
        .global         _Z34logSoftmax_AX_better_rowsum_trick_iPdS_PiS0_S_i
        .type           _Z34logSoftmax_AX_better_rowsum_trick_iPdS_PiS0_S_i,@function
        .size           _Z34logSoftmax_AX_better_rowsum_trick_iPdS_PiS0_S_i,(.L_x_96 - _Z34logSoftmax_AX_better_rowsum_trick_iPdS_PiS0_S_i)
        .other          _Z34logSoftmax_AX_better_rowsum_trick_iPdS_PiS0_S_i,@"STO_CUDA_ENTRY STV_DEFAULT"
_Z34logSoftmax_AX_better_rowsum_trick_iPdS_PiS0_S_i:
.text._Z34logSoftmax_AX_better_rowsum_trick_iPdS_PiS0_S_i:
[----:B------:R-:W0:Y:S01]  /*0000*/  LDC R1, c[0x0][0x37c] ;  /* 0x0000df00ff017b82 */ /* 0x000e220000000800 */
[----:B------:R-:W1:Y:S02]  /*0010*/  LDCU UR4, c[0x0][0x380] ;  /* 0x00007000ff0477ac */ /* 0x000e640008000800 */
[----:B-1----:R-:W-:-:S09]  /*0020*/  UISETP.NE.AND UP0, UPT, UR4, 0x10, UPT ;  /* 0x000000100400788c */ /* 0x002fd2000bf05270 */
[----:B------:R-:W-:Y:S05]  /*0030*/  BRA.U !UP0, `(.L_x_0) ;  /* 0x0000000108407547 */ /* 0x000fea000b800000 */
[----:B------:R-:W-:Y:S01]  /*0040*/  MOV R0, 0x0 ;  /* 0x0000000000007802 */ /* 0x000fe20000000f00 */
[----:B------:R-:W1:Y:S01]  /*0050*/  LDCU.64 UR4, c[0x4][0x38] ;  /* 0x01000700ff0477ac */ /* 0x000e620008000a00 */
[----:B------:R-:W-:Y:S02]  /*0060*/  IMAD.MOV.U32 R8, RZ, RZ, 0x211 ;  /* 0x00000211ff087424 */ /* 0x000fe400078e00ff */
[----:B------:R2:W3:Y:S01]  /*0070*/  LDC.64 R2, c[0x4][R0] ;  /* 0x0100000000027b82 */ /* 0x0004e20000000a00 */
[----:B------:R-:W4:Y:S01]  /*0080*/  LDCU.64 UR6, c[0x4][0x30] ;  /* 0x01000600ff0677ac */ /* 0x000f220008000a00 */
[----:B------:R-:W-:Y:S02]  /*0090*/  IMAD.MOV.U32 R12, RZ, RZ, 0x1 ;  /* 0x00000001ff0c7424 */ /* 0x000fe400078e00ff */
[----:B------:R-:W-:Y:S01]  /*00a0*/  IMAD.MOV.U32 R13, RZ, RZ, RZ ;  /* 0x000000ffff0d7224 */ /* 0x000fe200078e00ff */
[----:B------:R-:W5:Y:S01]  /*00b0*/  LDCU.64 UR8, c[0x4][0x20] ;  /* 0x01000400ff0877ac */ /* 0x000f620008000a00 */
[----:B-1----:R-:W-:-:S02]  /*00c0*/  IMAD.U32 R4, RZ, RZ, UR4 ;  /* 0x00000004ff047e24 */ /* 0x002fc4000f8e00ff */
[----:B------:R-:W-:Y:S02]  /*00d0*/  IMAD.U32 R5, RZ, RZ, UR5 ;  /* 0x00000005ff057e24 */ /* 0x000fe4000f8e00ff */
[----:B----4-:R-:W-:Y:S02]  /*00e0*/  IMAD.U32 R6, RZ, RZ, UR6 ;  /* 0x00000006ff067e24 */ /* 0x010fe4000f8e00ff */
[----:B------:R-:W-:Y:S02]  /*00f0*/  IMAD.U32 R7, RZ, RZ, UR7 ;  /* 0x00000007ff077e24 */ /* 0x000fe4000f8e00ff */
[----:B-----5:R-:W-:Y:S02]  /*0100*/  IMAD.U32 R10, RZ, RZ, UR8 ;  /* 0x00000008ff0a7e24 */ /* 0x020fe4000f8e00ff */
[----:B--2---:R-:W-:-:S07]  /*0110*/  IMAD.U32 R11, RZ, RZ, UR9 ;  /* 0x00000009ff0b7e24 */ /* 0x004fce000f8e00ff */
[----:B------:R-:W-:-:S07]  /*0120*/  LEPC R20, `(.L_x_0) ;  /* 0x000000001014794e */ /* 0x000fce0000000000 */
[----:B0--3--:R-:W-:Y:S05]  /*0130*/  CALL.ABS.NOINC R2 ;  /* 0x0000000002007343 */ /* 0x009fea0003c00000 */
.L_x_0:
[----:B------:R-:W1:Y:S01]  /*0140*/  S2R R17, SR_TID.Z ;  /* 0x0000000000117919 */ /* 0x000e620000002300 */
[----:B------:R-:W2:Y:S01]  /*0150*/  LDC R6, c[0x0][0x364] ;  /* 0x0000d900ff067b82 */ /* 0x000ea20000000800 */
[----:B------:R-:W3:Y:S07]  /*0160*/  LDCU UR5, c[0x0][0x3b0] ;  /* 0x00007600ff0577ac */ /* 0x000eee0008000800 */
[----:B------:R-:W1:Y:S08]  /*0170*/  S2UR UR4, SR_CTAID.X ;  /* 0x00000000000479c3 */ /* 0x000e700000002500 */
[----:B------:R-:W1:Y:S02]  /*0180*/  LDC R16, c[0x0][0x368] ;  /* 0x0000da00ff107b82 */ /* 0x000e640000000800 */
[----:B-1----:R-:W-:-:S05]  /*0190*/  IMAD R16, R16, UR4, R17 ;  /* 0x0000000410107c24 */ /* 0x002fca000f8e0211 */
[----:B---3--:R-:W-:-:S13]  /*01a0*/  ISETP.GE.AND P0, PT, R16, UR5, PT ;  /* 0x0000000510007c0c */ /* 0x008fda000bf06270 */
[----:B--2---:R-:W-:Y:S05]  /*01b0*/  @P0 EXIT ;  /* 0x000000000000094d */ /* 0x004fea0003800000 */
[----:B------:R-:W1:Y:S01]  /*01c0*/  S2R R3, SR_CgaCtaId ;  /* 0x0000000000037919 */ /* 0x000e620000008800 */
[----:B------:R-:W-:Y:S01]  /*01d0*/  MOV R0, 0x400 ;  /* 0x0000040000007802 */ /* 0x000fe20000000f00 */
[----:B------:R-:W2:Y:S01]  /*01e0*/  LDC.64 R18, c[0x0][0x358] ;  /* 0x0000d600ff127b82 */ /* 0x000ea20000000a00 */
[----:B------:R-:W-:Y:S05]  /*01f0*/  WARPSYNC.ALL ;  /* 0x0000000000007948 */ /* 0x000fea0003800000 */
[----:B------:R-:W3:Y:S02]  /*0200*/  S2R R5, SR_TID.Y ;  /* 0x0000000000057919 */ /* 0x000ee40000002200 */
[----:B------:R-:W4:Y:S01]  /*0210*/  LDC.64 R8, c[0x0][0x398] ;  /* 0x0000e600ff087b82 */ /* 0x000f220000000a00 */
[----:B------:R-:W5:Y:S01]  /*0220*/  S2R R4, SR_TID.X ;  /* 0x0000000000047919 */ /* 0x000f620000002100 */
[----:B--2---:R-:W-:-:S02]  /*0230*/  R2UR UR4, R18 ;  /* 0x00000000120472ca */ /* 0x004fc400000e0000 */
[----:B------:R-:W-:Y:S02]  /*0240*/  R2UR UR5, R19 ;  /* 0x00000000130572ca */ /* 0x000fe400000e0000 */
[----:B------:R-:W-:Y:S02]  /*0250*/  R2UR UR6, R18 ;  /* 0x00000000120672ca */ /* 0x000fe400000e0000 */
[----:B-1----:R-:W-:Y:S02]  /*0260*/  LEA R0, R3, R0, 0x18 ;  /* 0x0000000003007211 */ /* 0x002fe400078ec0ff */
[----:B------:R-:W-:Y:S01]  /*0270*/  R2UR UR7, R19 ;  /* 0x00000000130772ca */ /* 0x000fe200000e0000 */
[----:B----4-:R-:W-:-:S04]  /*0280*/  IMAD.WIDE.U32 R8, R16, 0x4, R8 ;  /* 0x0000000410087825 */ /* 0x010fc800078e0008 */
[----:B------:R-:W-:Y:S01]  /*0290*/  IMAD R17, R17, 0x180, R0 ;  /* 0x0000018011117824 */ /* 0x000fe200078e0200 */
[----:B---3--:R-:W-:-:S03]  /*02a0*/  ISETP.NE.AND P0, PT, R5, RZ, PT ;  /* 0x000000ff0500720c */ /* 0x008fc60003f05270 */
[----:B-----5:R-:W-:-:S10]  /*02b0*/  IMAD R7, R4, 0x8, R17 ;  /* 0x0000000804077824 */ /* 0x020fd400078e0211 */
[----:B------:R1:W-:Y:S01]  /*02c0*/  @!P0 STS.64 [R7], RZ ;  /* 0x000000ff07008388 */ /* 0x0003e20000000a00 */
[----:B------:R-:W-:Y:S06]  /*02d0*/  BAR.SYNC.DEFER_BLOCKING 0x0 ;  /* 0x0000000000007b1d */ /* 0x000fec0000010000 */
[----:B------:R-:W2:Y:S04]  /*02e0*/  LDG.E R3, desc[UR4][R8.64] ;  /* 0x0000000408037981 */ /* 0x000ea8000c1e1900 */
[----:B------:R-:W2:Y:S01]  /*02f0*/  LDG.E R2, desc[UR6][R8.64+0x4] ;  /* 0x0000040608027981 */ /* 0x000ea2000c1e1900 */
[----:B------:R-:W-:Y:S01]  /*0300*/  BSSY.RECONVERGENT B0, `(.L_x_1) ;  /* 0x00000a7000007945 */ /* 0x000fe20003800200 */
[----:B--2---:R-:W-:-:S05]  /*0310*/  IMAD.IADD R2, R2, 0x1, -R3 ;  /* 0x0000000102027824 */ /* 0x004fca00078e0a03 */
[----:B------:R-:W-:-:S13]  /*0320*/  ISETP.GE.AND P0, PT, R5, R2, PT ;  /* 0x000000020500720c */ /* 0x000fda0003f06270 */
[----:B-1----:R-:W-:Y:S05]  /*0330*/  @P0 BRA `(.L_x_2) ;  /* 0x00000008008c0947 */ /* 0x002fea0003800000 */
[----:B------:R-:W1:Y:S01]  /*0340*/  I2F.U32.RP R10, R6 ;  /* 0x00000006000a7306 */ /* 0x000e620000209000 */
[----:B------:R-:W-:Y:S01]  /*0350*/  IMAD.IADD R11, R5, 0x1, R6 ;  /* 0x00000001050b7824 */ /* 0x000fe200078e0206 */
[----:B------:R-:W-:Y:S01]  /*0360*/  ISETP.NE.U32.AND P2, PT, R6, RZ, PT ;  /* 0x000000ff0600720c */ /* 0x000fe20003f45070 */
[----:B------:R-:W-:Y:S01]  /*0370*/  BSSY.RECONVERGENT B1, `(.L_x_3) ;  /* 0x000003c000017945 */ /* 0x000fe20003800200 */
[----:B------:R-:W-:Y:S02]  /*0380*/  IMAD.MOV.U32 R25, RZ, RZ, R5 ;  /* 0x000000ffff197224 */ /* 0x000fe400078e0005 */
[----:B------:R-:W-:Y:S02]  /*0390*/  ISETP.GE.U32.AND P0, PT, R11, R2, PT ;  /* 0x000000020b00720c */ /* 0x000fe40003f06070 */
[----:B------:R-:W-:Y:S02]  /*03a0*/  VIMNMX.U32 R0, PT, PT, R2, R11, !PT ;  /* 0x0000000b02007248 */ /* 0x000fe40007fe0000 */
[----:B------:R-:W-:-:S04]  /*03b0*/  SEL R22, RZ, 0x1, P0 ;  /* 0x00000001ff167807 */ /* 0x000fc80000000000 */
[----:B------:R-:W-:Y:S01]  /*03c0*/  IADD3 R11, PT, PT, R0, -R11, -R22 ;  /* 0x8000000b000b7210 */ /* 0x000fe20007ffe816 */
[----:B-1----:R-:W1:Y:S02]  /*03d0*/  MUFU.RCP R10, R10 ;  /* 0x0000000a000a7308 */ /* 0x002e640000001000 */
[----:B-1----:R-:W-:-:S06]  /*03e0*/  VIADD R8, R10, 0xffffffe ;  /* 0x0ffffffe0a087836 */ /* 0x002fcc0000000000 */
[----:B------:R1:W2:Y:S02]  /*03f0*/  F2I.FTZ.U32.TRUNC.NTZ R9, R8 ;  /* 0x0000000800097305 */ /* 0x0002a4000021f000 */
[----:B-1----:R-:W-:Y:S02]  /*0400*/  IMAD.MOV.U32 R8, RZ, RZ, RZ ;  /* 0x000000ffff087224 */ /* 0x002fe400078e00ff */
[----:B--2---:R-:W-:-:S04]  /*0410*/  IMAD.MOV R13, RZ, RZ, -R9 ;  /* 0x000000ffff0d7224 */ /* 0x004fc800078e0a09 */
[----:B------:R-:W-:-:S04]  /*0420*/  IMAD R13, R13, R6, RZ ;  /* 0x000000060d0d7224 */ /* 0x000fc800078e02ff */
[----:B------:R-:W-:-:S06]  /*0430*/  IMAD.HI.U32 R10, R9, R13, R8 ;  /* 0x0000000d090a7227 */ /* 0x000fcc00078e0008 */
[----:B------:R-:W-:-:S04]  /*0440*/  IMAD.HI.U32 R9, R10, R11, RZ ;  /* 0x0000000b0a097227 */ /* 0x000fc800078e00ff */
[----:B------:R-:W-:-:S04]  /*0450*/  IMAD.MOV R0, RZ, RZ, -R9 ;  /* 0x000000ffff007224 */ /* 0x000fc800078e0a09 */
[----:B------:R-:W-:-:S05]  /*0460*/  IMAD R11, R6, R0, R11 ;  /* 0x00000000060b7224 */ /* 0x000fca00078e020b */
[----:B------:R-:W-:-:S13]  /*0470*/  ISETP.GE.U32.AND P0, PT, R11, R6, PT ;  /* 0x000000060b00720c */ /* 0x000fda0003f06070 */
[----:B------:R-:W-:Y:S02]  /*0480*/  @P0 IMAD.IADD R11, R11, 0x1, -R6 ;  /* 0x000000010b0b0824 */ /* 0x000fe400078e0a06 */
[----:B------:R-:W-:-:S03]  /*0490*/  @P0 VIADD R9, R9, 0x1 ;  /* 0x0000000109090836 */ /* 0x000fc60000000000 */
[----:B------:R-:W-:-:S13]  /*04a0*/  ISETP.GE.U32.AND P1, PT, R11, R6, PT ;  /* 0x000000060b00720c */ /* 0x000fda0003f26070 */
[----:B------:R-:W-:Y:S01]  /*04b0*/  @P1 VIADD R9, R9, 0x1 ;  /* 0x0000000109091836 */ /* 0x000fe20000000000 */
[----:B------:R-:W-:-:S05]  /*04c0*/  @!P2 LOP3.LUT R9, RZ, R6, RZ, 0x33, !PT ;  /* 0x00000006ff09a212 */ /* 0x000fca00078e33ff */
[----:B------:R-:W-:-:S05]  /*04d0*/  IMAD.IADD R22, R22, 0x1, R9 ;  /* 0x0000000116167824 */ /* 0x000fca00078e0209 */
[----:B------:R-:W-:-:S04]  /*04e0*/  LOP3.LUT R0, R22, 0x3, RZ, 0xc0, !PT ;  /* 0x0000000316007812 */ /* 0x000fc800078ec0ff */
[----:B------:R-:W-:Y:S02]  /*04f0*/  ISETP.NE.AND P0, PT, R0, 0x3, PT ;  /* 0x000000030000780c */ /* 0x000fe40003f05270 */
[----:B------:R-:W-:-:S11]  /*0500*/  SHF.R.S32.HI R0, RZ, 0x1f, R3 ;  /* 0x0000001fff007819 */ /* 0x000fd60000011403 */
[----:B------:R-:W-:Y:S05]  /*0510*/  @!P0 BRA `(.L_x_4) ;  /* 0x0000000000848947 */ /* 0x000fea0003800000 */
[----:B------:R-:W1:Y:S01]  /*0520*/  LDCU.128 UR4, c[0x0][0x3a0] ;  /* 0x00007400ff0477ac */ /* 0x000e620008000c00 */
[----:B------:R-:W-:Y:S01]  /*0530*/  IADD3 R15, P0, PT, R3, R5, RZ ;  /* 0x00000005030f7210 */ /* 0x000fe20007f1e0ff */
[----:B------:R-:W-:-:S04]  /*0540*/  VIADD R8, R22, 0x1 ;  /* 0x0000000116087836 */ /* 0x000fc80000000000 */
[----:B------:R-:W-:Y:S01]  /*0550*/  IMAD.X R10, RZ, RZ, R0, P0 ;  /* 0x000000ffff0a7224 */ /* 0x000fe200000e0600 */
[----:B------:R-:W-:-:S05]  /*0560*/  LOP3.LUT R8, R8, 0x3, RZ, 0xc0, !PT ;  /* 0x0000000308087812 */ /* 0x000fca00078ec0ff */
[----:B------:R-:W-:Y:S02]  /*0570*/  IMAD R25, R8, R6, R5 ;  /* 0x0000000608197224 */ /* 0x000fe400078e0205 */
[----:B------:R-:W-:Y:S01]  /*0580*/  IMAD.MOV R23, RZ, RZ, -R8 ;  /* 0x000000ffff177224 */ /* 0x000fe200078e0a08 */
[C---:B-1----:R-:W-:Y:S02]  /*0590*/  LEA R20, P1, R15.reuse, UR6, 0x3 ;  /* 0x000000060f147c11 */ /* 0x042fe4000f8218ff */
[C---:B------:R-:W-:Y:S02]  /*05a0*/  LEA R14, P2, R15.reuse, UR4, 0x2 ;  /* 0x000000040f0e7c11 */ /* 0x040fe4000f8410ff */
[C-C-:B------:R-:W-:Y:S02]  /*05b0*/  LEA.HI.X R21, R15.reuse, UR7, R10.reuse, 0x3, P1 ;  /* 0x000000070f157c11 */ /* 0x140fe400088f1c0a */
[----:B------:R-:W-:-:S09]  /*05c0*/  LEA.HI.X R15, R15, UR5, R10, 0x2, P2 ;  /* 0x000000050f0f7c11 */ /* 0x000fd200090f140a */
.L_x_7:
[----:B------:R-:W-:Y:S01]  /*05d0*/  R2UR UR4, R18 ;  /* 0x00000000120472ca */ /* 0x000fe200000e0000 */
[----:B------:R-:W1:Y:S01]  /*05e0*/  LDC.64 R8, c[0x0][0x388] ;  /* 0x0000e200ff087b82 */ /* 0x000e620000000a00 */
[----:B------:R-:W-:-:S13]  /*05f0*/  R2UR UR5, R19 ;  /* 0x00000000130572ca */ /* 0x000fda00000e0000 */
[----:B------:R-:W2:Y:S01]  /*0600*/  LDG.E R11, desc[UR4][R14.64] ;  /* 0x000000040e0b7981 */ /* 0x000ea2000c1e1900 */
[----:B------:R-:W-:Y:S02]  /*0610*/  R2UR UR6, R18 ;  /* 0x00000000120672ca */ /* 0x000fe400000e0000 */
[----:B------:R-:W-:-:S13]  /*0620*/  R2UR UR7, R19 ;  /* 0x00000000130772ca */ /* 0x000fda00000e0000 */
[----:B------:R-:W3:Y:S01]  /*0630*/  LDG.E.64 R12, desc[UR6][R20.64] ;  /* 0x00000006140c7981 */ /* 0x000ee2000c1e1b00 */
[----:B--2---:R-:W-:-:S04]  /*0640*/  IMAD R11, R11, 0x10, R4 ;  /* 0x000000100b0b7824 */ /* 0x004fc800078e0204 */
[----:B-1----:R-:W-:-:S06]  /*0650*/  IMAD.WIDE R8, R11, 0x8, R8 ;  /* 0x000000080b087825 */ /* 0x002fcc00078e0208 */
[----:B------:R-:W3:Y:S01]  /*0660*/  LDG.E.64 R8, desc[UR4][R8.64] ;  /* 0x0000000408087981 */ /* 0x000ee2000c1e1b00 */
[----:B------:R-:W-:Y:S01]  /*0670*/  BSSY.RECONVERGENT B2, `(.L_x_5) ;  /* 0x0000006000027945 */ /* 0x000fe20003800200 */
[----:B---3--:R-:W-:-:S11]  /*0680*/  DMUL R12, R8, R12 ;  /* 0x0000000c080c7228 */ /* 0x008fd60000000000 */
.L_x_6:
[----:B------:R-:W1:Y:S02]  /*0690*/  LDS.64 R8, [R7] ;  /* 0x0000000007087984 */ /* 0x000e640000000a00 */
[----:B-1----:R-:W-:-:S07]  /*06a0*/  DADD R10, R12, R8 ;  /* 0x000000000c0a7229 */ /* 0x002fce0000000008 */
[----:B------:R-:W1:Y:S02]  /*06b0*/  ATOMS.CAST.SPIN.64 P0, [R7], R8, R10 ;  /* 0x000000080700758d */ /* 0x000e64000180040a */
[----:B-1----:R-:W-:Y:S05]  /*06c0*/  @!P0 BRA `(.L_x_6) ;  /* 0xfffffffc00f08947 */ /* 0x002fea000383ffff */
[----:B------:R-:W-:Y:S05]  /*06d0*/  BSYNC.RECONVERGENT B2 ;  /* 0x0000000000027941 */ /* 0x000fea0003800200 */
.L_x_5:
[----:B------:R-:W-:Y:S02]  /*06e0*/  VIADD R23, R23, 0x1 ;  /* 0x0000000117177836 */ /* 0x000fe40000000000 */
[----:B------:R-:W-:-:S03]  /*06f0*/  IMAD.WIDE.U32 R20, R6, 0x8, R20 ;  /* 0x0000000806147825 */ /* 0x000fc600078e0014 */
[----:B------:R-:W-:Y:S01]  /*0700*/  ISETP.NE.AND P0, PT, R23, RZ, PT ;  /* 0x000000ff1700720c */ /* 0x000fe20003f05270 */
[----:B------:R-:W-:-:S12]  /*0710*/  IMAD.WIDE.U32 R14, R6, 0x4, R14 ;  /* 0x00000004060e7825 */ /* 0x000fd800078e000e */
[----:B------:R-:W-:Y:S05]  /*0720*/  @P0 BRA `(.L_x_7) ;  /* 0xfffffffc00a80947 */ /* 0x000fea000383ffff */
.L_x_4:
[----:B------:R-:W-:Y:S05]  /*0730*/  BSYNC.RECONVERGENT B1 ;  /* 0x0000000000017941 */ /* 0x000fea0003800200 */
.L_x_3:
[----:B------:R-:W-:-:S13]  /*0740*/  ISETP.GE.U32.AND P0, PT, R22, 0x3, PT ;  /* 0x000000031600780c */ /* 0x000fda0003f06070 */
[----:B------:R-:W-:Y:S05]  /*0750*/  @!P0 BRA `(.L_x_2) ;  /* 0x0000000400848947 */ /* 0x000fea0003800000 */
.L_x_16:
[----:B------:R-:W1:Y:S01]  /*0760*/  LDC.64 R12, c[0x0][0x3a0] ;  /* 0x0000e800ff0c7b82 */ /* 0x000e620000000a00 */
[----:B------:R-:W-:Y:S02]  /*0770*/  IADD3 R9, P0, PT, R3, R25, RZ ;  /* 0x0000001903097210 */ /* 0x000fe40007f1e0ff */
[----:B------:R-:W-:Y:S02]  /*0780*/  R2UR UR4, R18 ;  /* 0x00000000120472ca */ /* 0x000fe400000e0000 */
[----:B------:R-:W-:Y:S01]  /*0790*/  R2UR UR5, R19 ;  /* 0x00000000130572ca */ /* 0x000fe200000e0000 */
[----:B------:R-:W-:Y:S02]  /*07a0*/  IMAD.X R10, RZ, RZ, R0, P0 ;  /* 0x000000ffff0a7224 */ /* 0x000fe400000e0600 */
[----:B------:R-:W2:Y:S08]  /*07b0*/  LDC.64 R14, c[0x0][0x3a8] ;  /* 0x0000ea00ff0e7b82 */ /* 0x000eb00000000a00 */
[----:B------:R-:W3:Y:S01]  /*07c0*/  LDC.64 R20, c[0x0][0x388] ;  /* 0x0000e200ff147b82 */ /* 0x000ee20000000a00 */
[----:B-1----:R-:W-:-:S04]  /*07d0*/  LEA R22, P0, R9, R12, 0x2 ;  /* 0x0000000c09167211 */ /* 0x002fc800078010ff */
[----:B------:R-:W-:-:S06]  /*07e0*/  LEA.HI.X R23, R9, R13, R10, 0x2, P0 ;  /* 0x0000000d09177211 */ /* 0x000fcc00000f140a */
[----:B------:R-:W4:Y:S01]  /*07f0*/  LDG.E R23, desc[UR4][R22.64] ;  /* 0x0000000416177981 */ /* 0x000f22000c1e1900 */
[----:B------:R-:W-:Y:S02]  /*0800*/  R2UR UR6, R18 ;  /* 0x00000000120672ca */ /* 0x000fe400000e0000 */
[----:B------:R-:W-:Y:S02]  /*0810*/  R2UR UR7, R19 ;  /* 0x00000000130772ca */ /* 0x000fe400000e0000 */
[----:B--2---:R-:W-:-:S04]  /*0820*/  LEA R8, P0, R9, R14, 0x3 ;  /* 0x0000000e09087211 */ /* 0x004fc800078018ff */
[----:B------:R-:W-:-:S07]  /*0830*/  LEA.HI.X R9, R9, R15, R10, 0x3, P0 ;  /* 0x0000000f09097211 */ /* 0x000fce00000f1c0a */
[----:B------:R-:W2:Y:S01]  /*0840*/  LDG.E.64 R8, desc[UR6][R8.64] ;  /* 0x0000000608087981 */ /* 0x000ea2000c1e1b00 */
[----:B----4-:R-:W-:-:S04]  /*0850*/  IMAD R11, R23, 0x10, R4 ;  /* 0x00000010170b7824 */ /* 0x010fc800078e0204 */
[----:B---3--:R-:W-:-:S06]  /*0860*/  IMAD.WIDE R10, R11, 0x8, R20 ;  /* 0x000000080b0a7825 */ /* 0x008fcc00078e0214 */
[----:B------:R-:W2:Y:S01]  /*0870*/  LDG.E.64 R10, desc[UR4][R10.64] ;  /* 0x000000040a0a7981 */ /* 0x000ea2000c1e1b00 */
[----:B------:R-:W-:Y:S01]  /*0880*/  BSSY.RECONVERGENT B1, `(.L_x_8) ;  /* 0x0000006000017945 */ /* 0x000fe20003800200 */
[----:B--2---:R-:W-:-:S11]  /*0890*/  DMUL R22, R10, R8 ;  /* 0x000000080a167228 */ /* 0x004fd60000000000 */
.L_x_9:
[----:B------:R-:W1:Y:S02]  /*08a0*/  LDS.64 R8, [R7] ;  /* 0x0000000007087984 */ /* 0x000e640000000a00 */
[----:B-1----:R-:W-:-:S07]  /*08b0*/  DADD R10, R22, R8 ;  /* 0x00000000160a7229 */ /* 0x002fce0000000008 */
[----:B------:R-:W1:Y:S02]  /*08c0*/  ATOMS.CAST.SPIN.64 P0, [R7], R8, R10 ;  /* 0x000000080700758d */ /* 0x000e64000180040a */
[----:B-1----:R-:W-:Y:S05]  /*08d0*/  @!P0 BRA `(.L_x_9) ;  /* 0xfffffffc00f08947 */ /* 0x002fea000383ffff */
[----:B------:R-:W-:Y:S05]  /*08e0*/  BSYNC.RECONVERGENT B1 ;  /* 0x0000000000017941 */ /* 0x000fea0003800200 */
.L_x_8:
[----:B------:R-:W-:Y:S01]  /*08f0*/  IMAD.IADD R24, R6, 0x1, R25 ;  /* 0x0000000106187824 */ /* 0x000fe200078e0219 */
[----:B------:R-:W-:Y:S02]  /*0900*/  R2UR UR4, R18 ;  /* 0x00000000120472ca */ /* 0x000fe400000e0000 */
[----:B------:R-:W-:Y:S02]  /*0910*/  R2UR UR5, R19 ;  /* 0x00000000130572ca */ /* 0x000fe400000e0000 */
[----:B------:R-:W-:-:S05]  /*0920*/  IADD3 R9, P0, PT, R3, R24, RZ ;  /* 0x0000001803097210 */ /* 0x000fca0007f1e0ff */
[----:B------:R-:W-:Y:S01]  /*0930*/  IMAD.X R10, RZ, RZ, R0, P0 ;  /* 0x000000ffff0a7224 */ /* 0x000fe200000e0600 */
[----:B------:R-:W-:-:S04]  /*0940*/  LEA R26, P0, R9, R12, 0x2 ;  /* 0x0000000c091a7211 */ /* 0x000fc800078010ff */
[----:B------:R-:W-:-:S06]  /*0950*/  LEA.HI.X R27, R9, R13, R10, 0x2, P0 ;  /* 0x0000000d091b7211 */ /* 0x000fcc00000f140a */
[----:B------:R-:W2:Y:S01]  /*0960*/  LDG.E R27, desc[UR4][R26.64] ;  /* 0x000000041a1b7981 */ /* 0x000ea2000c1e1900 */
[----:B------:R-:W-:Y:S02]  /*0970*/  R2UR UR6, R18 ;  /* 0x00000000120672ca */ /* 0x000fe400000e0000 */
[----:B------:R-:W-:Y:S02]  /*0980*/  R2UR UR7, R19 ;  /* 0x00000000130772ca */ /* 0x000fe400000e0000 */
[----:B------:R-:W-:-:S04]  /*0990*/  LEA R8, P0, R9, R14, 0x3 ;  /* 0x0000000e09087211 */ /* 0x000fc800078018ff */
[----:B------:R-:W-:-:S07]  /*09a0*/  LEA.HI.X R9, R9, R15, R10, 0x3, P0 ;  /* 0x0000000f09097211 */ /* 0x000fce00000f1c0a */
[----:B------:R-:W3:Y:S01]  /*09b0*/  LDG.E.64 R8, desc[UR6][R8.64] ;  /* 0x0000000608087981 */ /* 0x000ee2000c1e1b00 */
[----:B--2---:R-:W-:-:S04]  /*09c0*/  IMAD R11, R27, 0x10, R4 ;  /* 0x000000101b0b7824 */ /* 0x004fc800078e0204 */
[----:B------:R-:W-:-:S06]  /*09d0*/  IMAD.WIDE R10, R11, 0x8, R20 ;  /* 0x000000080b0a7825 */ /* 0x000fcc00078e0214 */
[----:B------:R-:W3:Y:S01]  /*09e0*/  LDG.E.64 R10, desc[UR4][R10.64] ;  /* 0x000000040a0a7981 */ /* 0x000ee2000c1e1b00 */
[----:B------:R-:W-:Y:S01]  /*09f0*/  BSSY.RECONVERGENT B1, `(.L_x_10) ;  /* 0x0000006000017945 */ /* 0x000fe20003800200 */
[----:B---3--:R-:W-:-:S11]  /*0a00*/  DMUL R22, R10, R8 ;  /* 0x000000080a167228 */ /* 0x008fd60000000000 */
.L_x_11:
[----:B------:R-:W1:Y:S02]  /*0a10*/  LDS.64 R8, [R7] ;  /* 0x0000000007087984 */ /* 0x000e640000000a00 */
[----:B-1----:R-:W-:-:S07]  /*0a20*/  DADD R10, R22, R8 ;  /* 0x00000000160a7229 */ /* 0x002fce0000000008 */
[----:B------:R-:W1:Y:S02]  /*0a30*/  ATOMS.CAST.SPIN.64 P0, [R7], R8, R10 ;  /* 0x000000080700758d */ /* 0x000e64000180040a */
[----:B-1----:R-:W-:Y:S05]  /*0a40*/  @!P0 BRA `(.L_x_11) ;  /* 0xfffffffc00f08947 */ /* 0x002fea000383ffff */
[----:B------:R-:W-:Y:S05]  /*0a50*/  BSYNC.RECONVERGENT B1 ;  /* 0x0000000000017941 */ /* 0x000fea0003800200 */
.L_x_10:
        /* <DEDUP_REMOVED lines=18> */
.L_x_13:
[----:B------:R-:W1:Y:S02]  /*0b80*/  LDS.64 R8, [R7] ;  /* 0x0000000007087984 */ /* 0x000e640000000a00 */
[----:B-1----:R-:W-:-:S07]  /*0b90*/  DADD R10, R22, R8 ;  /* 0x00000000160a7229 */ /* 0x002fce0000000008 */
[----:B------:R-:W1:Y:S02]  /*0ba0*/  ATOMS.CAST.SPIN.64 P0, [R7], R8, R10 ;  /* 0x000000080700758d */ /* 0x000e64000180040a */
[----:B-1----:R-:W-:Y:S05]  /*0bb0*/  @!P0 BRA `(.L_x_13) ;  /* 0xfffffffc00f08947 */ /* 0x002fea000383ffff */
[----:B------:R-:W-:Y:S05]  /*0bc0*/  BSYNC.RECONVERGENT B1 ;  /* 0x0000000000017941 */ /* 0x000fea0003800200 */
.L_x_12:
[----:B------:R-:W-:Y:S01]  /*0bd0*/  IMAD.IADD R24, R24, 0x1, R6 ;  /* 0x0000000118187824 */ /* 0x000fe200078e0206 */
[----:B------:R-:W-:Y:S02]  /*0be0*/  R2UR UR4, R18 ;  /* 0x00000000120472ca */ /* 0x000fe400000e0000 */
[----:B------:R-:W-:Y:S02]  /*0bf0*/  R2UR UR5, R19 ;  /* 0x00000000130572ca */ /* 0x000fe400000e0000 */
[----:B------:R-:W-:-:S04]  /*0c00*/  IADD3 R8, P0, PT, R3, R24, RZ ;  /* 0x0000001803087210 */ /* 0x000fc80007f1e0ff */
[----:B------:R-:W-:Y:S01]  /*0c10*/  LEA R12, P1, R8, R12, 0x2 ;  /* 0x0000000c080c7211 */ /* 0x000fe200078210ff */
[----:B------:R-:W-:-:S05]  /*0c20*/  IMAD.X R10, RZ, RZ, R0, P0 ;  /* 0x000000ffff0a7224 */ /* 0x000fca00000e0600 */
        /* <DEDUP_REMOVED lines=12> */
.L_x_15:
[----:B------:R-:W1:Y:S02]  /*0cf0*/  LDS.64 R8, [R7] ;  /* 0x0000000007087984 */ /* 0x000e640000000a00 */
[----:B-1----:R-:W-:-:S07]  /*0d00*/  DADD R10, R22, R8 ;  /* 0x00000000160a7229 */ /* 0x002fce0000000008 */
[----:B------:R-:W1:Y:S02]  /*0d10*/  ATOMS.CAST.SPIN.64 P0, [R7], R8, R10 ;  /* 0x000000080700758d */ /* 0x000e64000180040a */
[----:B-1----:R-:W-:Y:S05]  /*0d20*/  @!P0 BRA `(.L_x_15) ;  /* 0xfffffffc00f08947 */ /* 0x002fea000383ffff */
[----:B------:R-:W-:Y:S05]  /*0d30*/  BSYNC.RECONVERGENT B1 ;  /* 0x0000000000017941 */ /* 0x000fea0003800200 */
.L_x_14:
[----:B------:R-:W-:-:S05]  /*0d40*/  IMAD.IADD R25, R24, 0x1, R6 ;  /* 0x0000000118197824 */ /* 0x000fca00078e0206 */
[----:B------:R-:W-:-:S13]  /*0d50*/  ISETP.GE.AND P0, PT, R25, R2, PT ;  /* 0x000000021900720c */ /* 0x000fda0003f06270 */
[----:B------:R-:W-:Y:S05]  /*0d60*/  @!P0 BRA `(.L_x_16) ;  /* 0xfffffff8007c8947 */ /* 0x000fea000383ffff */
.L_x_2:
[----:B------:R-:W-:Y:S05]  /*0d70*/  BSYNC.RECONVERGENT B0 ;  /* 0x0000000000007941 */ /* 0x000fea0003800200 */
.L_x_1:
[----:B------:R-:W-:-:S13]  /*0d80*/  ISETP.NE.AND P0, PT, R5, RZ, PT ;  /* 0x000000ff0500720c */ /* 0x000fda0003f05270 */
[----:B------:R-:W-:Y:S05]  /*0d90*/  @P0 EXIT ;  /* 0x000000000000094d */ /* 0x000fea0003800000 */
[----:B------:R-:W-:Y:S01]  /*0da0*/  BAR.SYNC.DEFER_BLOCKING 0x0 ;  /* 0x0000000000007b1d */ /* 0x000fe20000010000 */
[C---:B------:R-:W-:Y:S02]  /*0db0*/  ISETP.GT.U32.AND P0, PT, R4.reuse, 0x7, PT ;  /* 0x000000070400780c */ /* 0x040fe40003f04070 */
[----:B------:R-:W-:-:S03]  /*0dc0*/  ISETP.GT.U32.AND P1, PT, R4, 0x3, PT ;  /* 0x000000030400780c */ /* 0x000fc60003f24070 */
[----:B------:R-:W-:Y:S01]  /*0dd0*/  UMOV UR4, 0xfefa39ef ;  /* 0xfefa39ef00047882 */ /* 0x000fe20000000000 */
[----:B------:R-:W-:Y:S01]  /*0de0*/  UMOV UR5, 0x3fe62e42 ;  /* 0x3fe62e4200057882 */ /* 0x000fe20000000000 */
[----:B------:R-:W-:Y:S01]  /*0df0*/  UMOV UR6, 0x3b39803f ;  /* 0x3b39803f00067882 */ /* 0x000fe20000000000 */
[----:B------:R-:W-:Y:S01]  /*0e00*/  UMOV UR7, 0x3c7abc9e ;  /* 0x3c7abc9e00077882 */ /* 0x000fe20000000000 */
[----:B------:R-:W-:Y:S01]  /*0e10*/  BSSY.RECONVERGENT B0, `(.L_x_17) ;  /* 0x0000069000007945 */ /* 0x000fe20003800200 */
[----:B------:R-:W1:Y:S04]  /*0e20*/  LDS.64 R2, [R7] ;  /* 0x0000000007027984 */ /* 0x000e680000000a00 */
[----:B------:R-:W2:Y:S01]  /*0e30*/  @!P0 LDS.64 R8, [R7+0xc0] ;  /* 0x0000c00007088984 */ /* 0x000ea20000000a00 */
[----:B-1----:R-:W-:-:S03]  /*0e40*/  @!P0 IMAD.MOV.U32 R0, RZ, RZ, R3 ;  /* 0x000000ffff008224 */ /* 0x002fc600078e0003 */
[----:B------:R-:W-:Y:S01]  /*0e50*/  STS.64 [R7+0x80], R2 ;  /* 0x0000800207007388 */ /* 0x000fe20000000a00 */
[----:B--2---:R-:W-:Y:S01]  /*0e60*/  @!P0 DSETP.MAX.AND P2, P3, R2, R8, PT ;  /* 0x000000080200822a */ /* 0x004fe20003b4f000 */
[----:B------:R-:W-:-:S05]  /*0e70*/  @!P0 IMAD.MOV.U32 R5, RZ, RZ, R9 ;  /* 0x000000ffff058224 */ /* 0x000fca00078e0009 */
[----:B------:R-:W-:Y:S01]  /*0e80*/  @!P0 FSEL R6, R0, R5, P2 ;  /* 0x0000000500068208 */ /* 0x000fe20001000000 */
[----:B------:R-:W-:Y:S01]  /*0e90*/  @!P0 IMAD.MOV.U32 R0, RZ, RZ, R2 ;  /* 0x000000ffff008224 */ /* 0x000fe200078e0002 */
[----:B------:R-:W-:-:S04]  /*0ea0*/  @!P0 LOP3.LUT R5, R5, 0x80000, RZ, 0xfc, !PT ;  /* 0x0008000005058812 */ /* 0x000fc800078efcff */
[----:B------:R-:W-:Y:S02]  /*0eb0*/  @!P0 SEL R8, R0, R8, P2 ;  /* 0x0000000800088207 */ /* 0x000fe40001000000 */
[----:B------:R-:W-:Y:S02]  /*0ec0*/  @!P0 SEL R9, R5, R6, P3 ;  /* 0x0000000605098207 */ /* 0x000fe40001800000 */
[----:B------:R-:W-:-:S03]  /*0ed0*/  ISETP.GT.U32.AND P2, PT, R4, 0x1, PT ;  /* 0x000000010400780c */ /* 0x000fc60003f44070 */
[----:B------:R-:W-:Y:S01]  /*0ee0*/  @!P0 STS.64 [R7+0x80], R8 ;  /* 0x0000800807008388 */ /* 0x000fe20000000a00 */
[----:B------:R-:W-:Y:S06]  /*0ef0*/  BAR.SYNC.DEFER_BLOCKING 0x0 ;  /* 0x0000000000007b1d */ /* 0x000fec0000010000 */
[----:B------:R-:W1:Y:S04]  /*0f00*/  @!P1 LDS.64 R10, [R7+0x80] ;  /* 0x00008000070a9984 */ /* 0x000e680000000a00 */
[----:B------:R-:W2:Y:S01]  /*0f10*/  @!P1 LDS.64 R12, [R7+0xa0] ;  /* 0x0000a000070c9984 */ /* 0x000ea20000000a00 */
[----:B-1----:R-:W-:Y:S01]  /*0f20*/  @!P1 IMAD.MOV.U32 R0, RZ, RZ, R11 ;  /* 0x000000ffff009224 */ /* 0x002fe200078e000b */
[----:B--2---:R-:W-:Y:S01]  /*0f30*/  @!P1 DSETP.MAX.AND P3, P4, R10, R12, PT ;  /* 0x0000000c0a00922a */ /* 0x004fe20003c6f000 */
[----:B------:R-:W-:-:S05]  /*0f40*/  @!P1 IMAD.MOV.U32 R5, RZ, RZ, R13 ;  /* 0x000000ffff059224 */ /* 0x000fca00078e000d */
[----:B------:R-:W-:Y:S02]  /*0f50*/  @!P1 FSEL R0, R0, R5, P3 ;  /* 0x0000000500009208 */ /* 0x000fe40001800000 */
[----:B------:R-:W-:Y:S02]  /*0f60*/  @!P1 LOP3.LUT R5, R5, 0x80000, RZ, 0xfc, !PT ;  /* 0x0008000005059812 */ /* 0x000fe400078efcff */
[----:B------:R-:W-:Y:S02]  /*0f70*/  @!P1 SEL R2, R10, R12, P3 ;  /* 0x0000000c0a029207 */ /* 0x000fe40001800000 */
[----:B------:R-:W-:Y:S02]  /*0f80*/  @!P1 SEL R3, R5, R0, P4 ;  /* 0x0000000005039207 */ /* 0x000fe40002000000 */
[----:B------:R-:W-:-:S03]  /*0f90*/  ISETP.NE.AND P3, PT, R4, RZ, PT ;  /* 0x000000ff0400720c */ /* 0x000fc60003f65270 */
        /* <DEDUP_REMOVED lines=10> */
[----:B------:R-:W-:-:S05]  /*1040*/  @!P2 SEL R3, R5, R0, P5 ;  /* 0x000000000503a207 */ /* 0x000fca0002800000 */
[----:B------:R-:W-:Y:S01]  /*1050*/  @!P2 STS.64 [R7+0x80], R2 ;  /* 0x000080020700a388 */ /* 0x000fe20000000a00 */
[----:B------:R-:W-:Y:S06]  /*1060*/  BAR.SYNC.DEFER_BLOCKING 0x0 ;  /* 0x0000000000007b1d */ /* 0x000fec0000010000 */
[----:B------:R-:W1:Y:S04]  /*1070*/  @!P3 LDS.64 R4, [R7+0x80] ;  /* 0x000080000704b984 */ /* 0x000e680000000a00 */
[----:B------:R-:W2:Y:S01]  /*1080*/  @!P3 LDS.64 R8, [R17+0x88] ;  /* 0x000088001108b984 */ /* 0x000ea20000000a00 */
[----:B-1----:R-:W-:Y:S01]  /*1090*/  @!P3 IMAD.MOV.U32 R0, RZ, RZ, R5 ;  /* 0x000000ffff00b224 */ /* 0x002fe200078e0005 */
[----:B--2---:R-:W-:Y:S01]  /*10a0*/  @!P3 DSETP.MAX.AND P4, P5, R4, R8, PT ;  /* 0x000000080400b22a */ /* 0x004fe20003d8f000 */
[----:B------:R-:W-:-:S02]  /*10b0*/  @!P3 IMAD.MOV.U32 R11, RZ, RZ, R9 ;  /* 0x000000ffff0bb224 */ /* 0x000fc400078e0009 */
[----:B------:R-:W-:-:S03]  /*10c0*/  IMAD.MOV.U32 R9, RZ, RZ, 0x3ff71547 ;  /* 0x3ff71547ff097424 */ /* 0x000fc600078e00ff */
[----:B------:R-:W-:Y:S02]  /*10d0*/  @!P3 FSEL R0, R0, R11, P4 ;  /* 0x0000000b0000b208 */ /* 0x000fe40002000000 */
[----:B------:R-:W-:Y:S02]  /*10e0*/  @!P3 LOP3.LUT R11, R11, 0x80000, RZ, 0xfc, !PT ;  /* 0x000800000b0bb812 */ /* 0x000fe400078efcff */
[----:B------:R-:W-:Y:S01]  /*10f0*/  @!P3 SEL R10, R4, R8, P4 ;  /* 0x00000008040ab207 */ /* 0x000fe20002000000 */
[----:B------:R-:W-:Y:S01]  /*1100*/  IMAD.MOV.U32 R8, RZ, RZ, 0x652b82fe ;  /* 0x652b82feff087424 */ /* 0x000fe200078e00ff */
[----:B------:R-:W-:-:S05]  /*1110*/  @!P3 SEL R11, R11, R0, P5 ;  /* 0x000000000b0bb207 */ /* 0x000fca0002800000 */
[----:B------:R-:W-:Y:S01]  /*1120*/  @!P3 STS.64 [R7+0x80], R10 ;  /* 0x0000800a0700b388 */ /* 0x000fe20000000a00 */
[----:B------:R-:W-:Y:S06]  /*1130*/  BAR.SYNC.DEFER_BLOCKING 0x0 ;  /* 0x0000000000007b1d */ /* 0x000fec0000010000 */
[----:B------:R-:W-:Y:S04]  /*1140*/  LDS.64 R2, [R17+0x80] ;  /* 0x0000800011027984 */ /* 0x000fe80000000a00 */
[----:B------:R-:W1:Y:S02]  /*1150*/  LDS.64 R4, [R7] ;  /* 0x0000000007047984 */ /* 0x000e640000000a00 */
[----:B-1----:R-:W-:-:S08]  /*1160*/  DADD R4, -R2, R4 ;  /* 0x0000000002047229 */ /* 0x002fd00000000104 */
[----:B------:R-:W-:Y:S02]  /*1170*/  DFMA R8, R4, R8, 6.75539944105574400000e+15 ;  /* 0x433800000408742b */ /* 0x000fe40000000008 */
[----:B------:R-:W-:-:S06]  /*1180*/  FSETP.GEU.AND P4, PT, |R5|, 4.1917929649353027344, PT ;  /* 0x4086232b0500780b */ /* 0x000fcc0003f8e200 */
[----:B------:R-:W-:-:S08]  /*1190*/  DADD R12, R8, -6.75539944105574400000e+15 ;  /* 0xc3380000080c7429 */ /* 0x000fd00000000000 */
[----:B------:R-:W-:-:S08]  /*11a0*/  DFMA R14, R12, -UR4, R4 ;  /* 0x800000040c0e7c2b */ /* 0x000fd00008000004 */
[----:B------:R-:W-:Y:S01]  /*11b0*/  DFMA R10, R12, -UR6, R14 ;  /* 0x800000060c0a7c2b */ /* 0x000fe2000800000e */
[----:B------:R-:W-:Y:S01]  /*11c0*/  UMOV UR6, 0x69ce2bdf ;  /* 0x69ce2bdf00067882 */ /* 0x000fe20000000000 */
[----:B------:R-:W-:Y:S01]  /*11d0*/  IMAD.MOV.U32 R12, RZ, RZ, -0x35dec16 ;  /* 0xfca213eaff0c7424 */ /* 0x000fe200078e00ff */
[----:B------:R-:W-:Y:S01]  /*11e0*/  UMOV UR7, 0x3e5ade15 ;  /* 0x3e5ade1500077882 */ /* 0x000fe20000000000 */
[----:B------:R-:W-:-:S06]  /*11f0*/  IMAD.MOV.U32 R13, RZ, RZ, 0x3e928af3 ;  /* 0x3e928af3ff0d7424 */ /* 0x000fcc00078e00ff */
[----:B------:R-:W-:Y:S01]  /*1200*/  DFMA R12, R10, UR6, R12 ;  /* 0x000000060a0c7c2b */ /* 0x000fe2000800000c */
[----:B------:R-:W-:Y:S01]  /*1210*/  UMOV UR6, 0x62401315 ;  /* 0x6240131500067882 */ /* 0x000fe20000000000 */
[----:B------:R-:W-:-:S06]  /*1220*/  UMOV UR7, 0x3ec71dee ;  /* 0x3ec71dee00077882 */ /* 0x000fcc0000000000 */
[----:B------:R-:W-:Y:S01]  /*1230*/  DFMA R12, R10, R12, UR6 ;  /* 0x000000060a0c7e2b */ /* 0x000fe2000800000c */
        /* <DEDUP_REMOVED lines=20> */
[----:B------:R-:W-:-:S08]  /*1380*/  DFMA R12, R10, R12, UR6 ;  /* 0x000000060a0c7e2b */ /* 0x000fd0000800000c */
[----:B------:R-:W-:-:S08]  /*1390*/  DFMA R12, R10, R12, 1 ;  /* 0x3ff000000a0c742b */ /* 0x000fd0000000000c */
[----:B------:R-:W-:-:S10]  /*13a0*/  DFMA R12, R10, R12, 1 ;  /* 0x3ff000000a0c742b */ /* 0x000fd4000000000c */
[----:B------:R-:W-:Y:S02]  /*13b0*/  IMAD R11, R8, 0x100000, R13 ;  /* 0x00100000080b7824 */ /* 0x000fe400078e020d */
[----:B------:R-:W-:Y:S01]  /*13c0*/  IMAD.MOV.U32 R10, RZ, RZ, R12 ;  /* 0x000000ffff0a7224 */ /* 0x000fe200078e000c */
[----:B------:R-:W-:Y:S06]  /*13d0*/  @!P4 BRA `(.L_x_18) ;  /* 0x000000000030c947 */ /* 0x000fec0003800000 */
[----:B------:R-:W-:Y:S01]  /*13e0*/  FSETP.GEU.AND P5, PT, |R5|, 4.2275390625, PT ;  /* 0x408748000500780b */ /* 0x000fe20003fae200 */
[C---:B------:R-:W-:Y:S02]  /*13f0*/  DADD R10, R4.reuse, +INF ;  /* 0x7ff00000040a7429 */ /* 0x040fe40000000000 */
[----:B------:R-:W-:-:S08]  /*1400*/  DSETP.GEU.AND P4, PT, R4, RZ, PT ;  /* 0x000000ff0400722a */ /* 0x000fd00003f8e000 */
[----:B------:R-:W-:Y:S02]  /*1410*/  FSEL R10, R10, RZ, P4 ;  /* 0x000000ff0a0a7208 */ /* 0x000fe40002000000 */
[----:B------:R-:W-:Y:S02]  /*1420*/  @!P5 LEA.HI R0, R8, R8, RZ, 0x1 ;  /* 0x000000080800d211 */ /* 0x000fe400078f08ff */
[----:B------:R-:W-:Y:S02]  /*1430*/  FSEL R11, R11, RZ, P4 ;  /* 0x000000ff0b0b7208 */ /* 0x000fe40002000000 */
[----:B------:R-:W-:-:S05]  /*1440*/  @!P5 SHF.R.S32.HI R5, RZ, 0x1, R0 ;  /* 0x00000001ff05d819 */ /* 0x000fca0000011400 */
[----:B------:R-:W-:Y:S02]  /*1450*/  @!P5 IMAD.IADD R4, R8, 0x1, -R5 ;  /* 0x000000010804d824 */ /* 0x000fe400078e0a05 */
[----:B------:R-:W-:-:S03]  /*1460*/  @!P5 IMAD R13, R5, 0x100000, R13 ;  /* 0x00100000050dd824 */ /* 0x000fc600078e020d */
[----:B------:R-:W-:Y:S01]  /*1470*/  @!P5 LEA R5, R4, 0x3ff00000, 0x14 ;  /* 0x3ff000000405d811 */ /* 0x000fe200078ea0ff */
[----:B------:R-:W-:-:S06]  /*1480*/  @!P5 IMAD.MOV.U32 R4, RZ, RZ, RZ ;  /* 0x000000ffff04d224 */ /* 0x000fcc00078e00ff */
[----:B------:R-:W-:-:S11]  /*1490*/  @!P5 DMUL R10, R12, R4 ;  /* 0x000000040c0ad228 */ /* 0x000fd60000000000 */
.L_x_18:
[----:B------:R-:W-:Y:S05]  /*14a0*/  BSYNC.RECONVERGENT B0 ;  /* 0x0000000000007941 */ /* 0x000fea0003800200 */
.L_x_17:
[----:B------:R-:W-:Y:S01]  /*14b0*/  STS.64 [R7+0x100], R10 ;  /* 0x0001000a07007388 */ /* 0x000fe20000000a00 */
[----:B------:R-:W-:Y:S01]  /*14c0*/  BSSY.RECONVERGENT B0, `(.L_x_19) ;  /* 0x0000067000007945 */ /* 0x000fe20003800200 */
[----:B------:R-:W-:Y:S06]  /*14d0*/  BAR.SYNC.DEFER_BLOCKING 0x0 ;  /* 0x0000000000007b1d */ /* 0x000fec0000010000 */
[----:B------:R-:W-:Y:S04]  /*14e0*/  @!P0 LDS.64 R4, [R7+0x140] ;  /* 0x0001400007048984 */ /* 0x000fe80000000a00 */
[----:B------:R-:W1:Y:S02]  /*14f0*/  @!P0 LDS.64 R8, [R7+0x100] ;  /* 0x0001000007088984 */ /* 0x000e640000000a00 */
[----:B-1----:R-:W-:-:S07]  /*1500*/  @!P0 DADD R4, R4, R8 ;  /* 0x0000000004048229 */ /* 0x002fce0000000008 */
[----:B------:R-:W-:Y:S01]  /*1510*/  @!P0 STS.64 [R7+0x100], R4 ;  /* 0x0001000407008388 */ /* 0x000fe20000000a00 */
        /* <DEDUP_REMOVED lines=16> */
[----:B------:R-:W1:Y:S02]  /*1620*/  LDS.64 R4, [R17+0x100] ;  /* 0x0001000011047984 */ /* 0x000e640000000a00 */
[----:B-1----:R-:W-:Y:S01]  /*1630*/  ISETP.GT.AND P0, PT, R5, 0xfffff, PT ;  /* 0x000fffff0500780c */ /* 0x002fe20003f04270 */
[----:B------:R-:W-:-:S02]  /*1640*/  IMAD.MOV.U32 R8, RZ, RZ, R4 ;  /* 0x000000ffff087224 */ /* 0x000fc400078e0004 */
[----:B------:R-:W-:-:S10]  /*1650*/  IMAD.MOV.U32 R9, RZ, RZ, R5 ;  /* 0x000000ffff097224 */ /* 0x000fd400078e0005 */
[----:B------:R-:W-:-:S10]  /*1660*/  @!P0 DMUL R8, R8, 1.80143985094819840000e+16 ;  /* 0x4350000008088828 */ /* 0x000fd40000000000 */
[----:B------:R-:W-:Y:S02]  /*1670*/  @!P0 IMAD.MOV.U32 R5, RZ, RZ, R9 ;  /* 0x000000ffff058224 */ /* 0x000fe400078e0009 */
[----:B------:R-:W-:Y:S02]  /*1680*/  @!P0 IMAD.MOV.U32 R4, RZ, RZ, R8 ;  /* 0x000000ffff048224 */ /* 0x000fe400078e0008 */
[----:B------:R-:W-:-:S05]  /*1690*/  VIADD R0, R5, 0xffffffff ;  /* 0xffffffff05007836 */ /* 0x000fca0000000000 */
[----:B------:R-:W-:Y:S01]  /*16a0*/  ISETP.GT.U32.AND P1, PT, R0, 0x7feffffe, PT ;  /* 0x7feffffe0000780c */ /* 0x000fe20003f24070 */
[----:B------:R-:W-:Y:S02]  /*16b0*/  IMAD.MOV.U32 R0, RZ, RZ, -0x3ff ;  /* 0xfffffc01ff007424 */ /* 0x000fe400078e00ff */
[----:B------:R-:W-:-:S10]  /*16c0*/  @!P0 IMAD.MOV.U32 R0, RZ, RZ, -0x435 ;  /* 0xfffffbcbff008424 */ /* 0x000fd400078e00ff */
[----:B------:R-:W-:Y:S05]  /*16d0*/  @P1 BRA `(.L_x_20) ;  /* 0x0000000000fc1947 */ /* 0x000fea0003800000 */
[----:B------:R-:W-:Y:S01]  /*16e0*/  LOP3.LUT R6, R5, 0xfffff, RZ, 0xc0, !PT ;  /* 0x000fffff05067812 */ /* 0x000fe200078ec0ff */
[----:B------:R-:W-:Y:S01]  /*16f0*/  IMAD.MOV.U32 R8, RZ, RZ, R4 ;  /* 0x000000ffff087224 */ /* 0x000fe200078e0004 */
[----:B------:R-:W-:Y:S01]  /*1700*/  UMOV UR6, 0x3ae80f1e ;  /* 0x3ae80f1e00067882 */ /* 0x000fe20000000000 */
[----:B------:R-:W-:Y:S01]  /*1710*/  IMAD.MOV.U32 R10, RZ, RZ, RZ ;  /* 0x000000ffff0a7224 */ /* 0x000fe200078e00ff */
[----:B------:R-:W-:Y:S01]  /*1720*/  LOP3.LUT R9, R6, 0x3ff00000, RZ, 0xfc, !PT ;  /* 0x3ff0000006097812 */ /* 0x000fe200078efcff */
[----:B------:R-:W-:Y:S01]  /*1730*/  IMAD.MOV.U32 R22, RZ, RZ, -0x748574fc ;  /* 0x8b7a8b04ff167424 */ /* 0x000fe200078e00ff */
[----:B------:R-:W-:Y:S01]  /*1740*/  UMOV UR7, 0x3eb1380b ;  /* 0x3eb1380b00077882 */ /* 0x000fe20000000000 */
[----:B------:R-:W-:Y:S01]  /*1750*/  IMAD.MOV.U32 R23, RZ, RZ, 0x3ed0ee25 ;  /* 0x3ed0ee25ff177424 */ /* 0x000fe200078e00ff */
[----:B------:R-:W-:Y:S01]  /*1760*/  ISETP.GE.U32.AND P0, PT, R9, 0x3ff6a09f, PT ;  /* 0x3ff6a09f0900780c */ /* 0x000fe20003f06070 */
[----:B------:R-:W-:Y:S01]  /*1770*/  IMAD.MOV.U32 R25, RZ, RZ, 0x43300000 ;  /* 0x43300000ff197424 */ /* 0x000fe200078e00ff */
[----:B------:R-:W-:Y:S01]  /*1780*/  LEA.HI R0, R5, R0, RZ, 0xc ;  /* 0x0000000005007211 */ /* 0x000fe200078f60ff */
[----:B------:R-:W-:Y:S01]  /*1790*/  UMOV UR8, 0x80000000 ;  /* 0x8000000000087882 */ /* 0x000fe20000000000 */
[----:B------:R-:W-:-:S09]  /*17a0*/  UMOV UR9, 0x43300000 ;  /* 0x4330000000097882 */ /* 0x000fd20000000000 */
[----:B------:R-:W-:Y:S02]  /*17b0*/  @P0 VIADD R11, R9, 0xfff00000 ;  /* 0xfff00000090b0836 */ /* 0x000fe40000000000 */
[----:B------:R-:W-:Y:S02]  /*17c0*/  @P0 VIADD R0, R0, 0x1 ;  /* 0x0000000100000836 */ /* 0x000fe40000000000 */
[----:B------:R-:W-:-:S03]  /*17d0*/  @P0 IMAD.MOV.U32 R9, RZ, RZ, R11 ;  /* 0x000000ffff090224 */ /* 0x000fc600078e000b */
[----:B------:R-:W-:-:S03]  /*17e0*/  LOP3.LUT R24, R0, 0x80000000, RZ, 0x3c, !PT ;  /* 0x8000000000187812 */ /* 0x000fc600078e3cff */
[C---:B------:R-:W-:Y:S02]  /*17f0*/  DADD R20, R8.reuse, 1 ;  /* 0x3ff0000008147429 */ /* 0x040fe40000000000 */
[----:B------:R-:W-:-:S04]  /*1800*/  DADD R8, R8, -1 ;  /* 0xbff0000008087429 */ /* 0x000fc80000000000 */
[----:B------:R-:W1:Y:S02]  /*1810*/  MUFU.RCP64H R11, R21 ;  /* 0x00000015000b7308 */ /* 0x000e640000001800 */
[----:B-1----:R-:W-:-:S08]  /*1820*/  DFMA R12, -R20, R10, 1 ;  /* 0x3ff00000140c742b */ /* 0x002fd0000000010a */
[----:B------:R-:W-:-:S08]  /*1830*/  DFMA R12, R12, R12, R12 ;  /* 0x0000000c0c0c722b */ /* 0x000fd0000000000c */
[----:B------:R-:W-:-:S08]  /*1840*/  DFMA R10, R10, R12, R10 ;  /* 0x0000000c0a0a722b */ /* 0x000fd0000000000a */
[----:B------:R-:W-:-:S08]  /*1850*/  DMUL R12, R8, R10 ;  /* 0x0000000a080c7228 */ /* 0x000fd00000000000 */
[----:B------:R-:W-:-:S08]  /*1860*/  DFMA R12, R8, R10, R12 ;  /* 0x0000000a080c722b */ /* 0x000fd0000000000c */
[----:B------:R-:W-:Y:S02]  /*1870*/  DMUL R14, R12, R12 ;  /* 0x0000000c0c0e7228 */ /* 0x000fe40000000000 */
[----:B------:R-:W-:-:S06]  /*1880*/  DADD R4, R8, -R12 ;  /* 0x0000000008047229 */ /* 0x000fcc000000080c */
[----:B------:R-:W-:Y:S01]  /*1890*/  DFMA R20, R14, UR6, R22 ;  /* 0x000000060e147c2b */ /* 0x000fe20008000016 */
[----:B------:R-:W-:Y:S01]  /*18a0*/  UMOV UR6, 0x9f02676f ;  /* 0x9f02676f00067882 */ /* 0x000fe20000000000 */
[----:B------:R-:W-:Y:S01]  /*18b0*/  UMOV UR7, 0x3ef3b266 ;  /* 0x3ef3b26600077882 */ /* 0x000fe20000000000 */
[----:B------:R-:W-:Y:S02]  /*18c0*/  DADD R22, R4, R4 ;  /* 0x0000000004167229 */ /* 0x000fe40000000004 */
[----:B------:R-:W-:Y:S01]  /*18d0*/  DADD R4, R24, -UR8 ;  /* 0x8000000818047e29 */ /* 0x000fe20008000000 */
[----:B------:R-:W-:Y:S01]  /*18e0*/  UMOV UR8, 0xfefa39ef ;  /* 0xfefa39ef00087882 */ /* 0x000fe20000000000 */
[----:B------:R-:W-:Y:S01]  /*18f0*/  UMOV UR9, 0x3fe62e42 ;  /* 0x3fe62e4200097882 */ /* 0x000fe20000000000 */
[----:B------:R-:W-:Y:S01]  /*1900*/  DFMA R20, R14, R20, UR6 ;  /* 0x000000060e147e2b */ /* 0x000fe20008000014 */
[----:B------:R-:W-:Y:S01]  /*1910*/  UMOV UR6, 0xa9ab0956 ;  /* 0xa9ab095600067882 */ /* 0x000fe20000000000 */
[----:B------:R-:W-:Y:S01]  /*1920*/  UMOV UR7, 0x3f1745cb ;  /* 0x3f1745cb00077882 */ /* 0x000fe20000000000 */
[----:B------:R-:W-:-:S02]  /*1930*/  DFMA R24, R8, -R12, R22 ;  /* 0x8000000c0818722b */ /* 0x000fc40000000016 */
[----:B------:R-:W-:-:S03]  /*1940*/  DFMA R8, R4, UR8, R12 ;  /* 0x0000000804087c2b */ /* 0x000fc6000800000c */
[----:B------:R-:W-:Y:S01]  /*1950*/  DFMA R20, R14, R20, UR6 ;  /* 0x000000060e147e2b */ /* 0x000fe20008000014 */
[----:B------:R-:W-:Y:S01]  /*1960*/  UMOV UR6, 0x2d1b5154 ;  /* 0x2d1b515400067882 */ /* 0x000fe20000000000 */
[----:B------:R-:W-:Y:S01]  /*1970*/  UMOV UR7, 0x3f3c71c7 ;  /* 0x3f3c71c700077882 */ /* 0x000fe20000000000 */
[----:B------:R-:W-:-:S05]  /*1980*/  DMUL R24, R10, R24 ;  /* 0x000000180a187228 */ /* 0x000fca0000000000 */
        /* <DEDUP_REMOVED lines=11> */
[----:B------:R-:W-:Y:S01]  /*1a40*/  DFMA R20, R4, -UR4, R8 ;  /* 0x8000000404147c2b */ /* 0x000fe20008000008 */
[----:B------:R-:W-:-:S05]  /*1a50*/  UMOV UR7, 0x3c7abc9e ;  /* 0x3c7abc9e00077882 */ /* 0x000fca0000000000 */
[----:B------:R-:W-:Y:S02]  /*1a60*/  DMUL R22, R14, R22 ;  /* 0x000000160e167228 */ /* 0x000fe40000000000 */
[----:B------:R-:W-:-:S06]  /*1a70*/  DADD R20, -R12, R20 ;  /* 0x000000000c147229 */ /* 0x000fcc0000000114 */
[----:B------:R-:W-:-:S08]  /*1a80*/  DFMA R22, R12, R22, R24 ;  /* 0x000000160c16722b */ /* 0x000fd00000000018 */
[----:B------:R-:W-:-:S08]  /*1a90*/  DADD R20, R22, -R20 ;  /* 0x0000000016147229 */ /* 0x000fd00000000814 */
[----:B------:R-:W-:-:S08]  /*1aa0*/  DFMA R20, R4, UR6, R20 ;  /* 0x0000000604147c2b */ /* 0x000fd00008000014 */
[----:B------:R-:W-:Y:S01]  /*1ab0*/  DADD R8, R8, R20 ;  /* 0x0000000008087229 */ /* 0x000fe20000000014 */
[----:B------:R-:W-:Y:S10]  /*1ac0*/  BRA `(.L_x_21) ;  /* 0x0000000000187947 */ /* 0x000ff40003800000 */
.L_x_20:
[----:B------:R-:W-:Y:S01]  /*1ad0*/  IMAD.MOV.U32 R4, RZ, RZ, 0x0 ;  /* 0x00000000ff047424 */ /* 0x000fe200078e00ff */
[----:B------:R-:W-:Y:S01]  /*1ae0*/  LOP3.LUT P0, RZ, R9, 0x7fffffff, RZ, 0xc0, !PT ;  /* 0x7fffffff09ff7812 */ /* 0x000fe2000780c0ff */
[----:B------:R-:W-:-:S06]  /*1af0*/  IMAD.MOV.U32 R5, RZ, RZ, 0x7ff00000 ;  /* 0x7ff00000ff057424 */ /* 0x000fcc00078e00ff */
[----:B------:R-:W-:-:S10]  /*1b00*/  DFMA R4, R8, R4, +INF ;  /* 0x7ff000000804742b */ /* 0x000fd40000000004 */
[----:B------:R-:W-:Y:S02]  /*1b10*/  FSEL R8, R4, RZ, P0 ;  /* 0x000000ff04087208 */ /* 0x000fe40000000000 */
[----:B------:R-:W-:-:S07]  /*1b20*/  FSEL R9, R5, -QNAN , P0 ;  /* 0xfff0000005097808 */ /* 0x000fce0000000000 */
.L_x_21:
[----:B------:R-:W-:Y:S05]  /*1b30*/  BSYNC.RECONVERGENT B0 ;  /* 0x0000000000007941 */ /* 0x000fea0003800200 */
.L_x_19:
[----:B------:R-:W1:Y:S02]  /*1b40*/  LDS.64 R4, [R7] ;  /* 0x0000000007047984 */ /* 0x000e640000000a00 */
[----:B-1----:R-:W-:-:S08]  /*1b50*/  DADD R4, -R2, R4 ;  /* 0x0000000002047229 */ /* 0x002fd00000000104 */
[----:B------:R-:W-:-:S07]  /*1b60*/  DADD R4, R4, -R8 ;  /* 0x0000000004047229 */ /* 0x000fce0000000808 */
[----:B------:R1:W-:Y:S01]  /*1b70*/  STS.64 [R7], R4 ;  /* 0x0000000407007388 */ /* 0x0003e20000000a00 */
[----:B------:R-:W-:Y:S06]  /*1b80*/  BAR.SYNC.DEFER_BLOCKING 0x0 ;  /* 0x0000000000007b1d */ /* 0x000fec0000010000 */
[----:B------:R-:W-:Y:S05]  /*1b90*/  @P3 EXIT ;  /* 0x000000000000394d */ /* 0x000fea0003800000 */
[----:B------:R-:W2:Y:S01]  /*1ba0*/  LDS.128 R8, [R17] ;  /* 0x0000000011087984 */ /* 0x000ea20000000c00 */
[----:B------:R-:W-:Y:S02]  /*1bb0*/  R2UR UR4, R18 ;  /* 0x00000000120472ca */ /* 0x000fe400000e0000 */
[----:B------:R-:W-:Y:S01]  /*1bc0*/  R2UR UR5, R19 ;  /* 0x00000000130572ca */ /* 0x000fe200000e0000 */
[----:B-1----:R-:W1:Y:S04]  /*1bd0*/  LDS.128 R4, [R17+0x10] ;  /* 0x0000100011047984 */ /* 0x002e680000000c00 */
[----:B------:R-:W3:Y:S01]  /*1be0*/  LDS.128 R12, [R17+0x20] ;  /* 0x00002000110c7984 */ /* 0x000ee20000000c00 */
[----:B--2---:R-:W-:-:S08]  /*1bf0*/  DADD R8, RZ, R8 ;  /* 0x00000000ff087229 */ /* 0x004fd00000000008 */
[----:B------:R-:W-:Y:S02]  /*1c00*/  DADD R2, R10, R8 ;  /* 0x000000000a027229 */ /* 0x000fe40000000008 */
[----:B------:R-:W2:Y:S06]  /*1c10*/  LDS.128 R8, [R17+0x30] ;  /* 0x0000300011087984 */ /* 0x000eac0000000c00 */
[----:B-1----:R-:W-:-:S08]  /*1c20*/  DADD R2, R2, R4 ;  /* 0x0000000002027229 */ /* 0x002fd00000000004 */
[----:B------:R-:W-:Y:S01]  /*1c30*/  DADD R2, R6, R2 ;  /* 0x0000000006027229 */ /* 0x000fe20000000002 */
[----:B------:R-:W1:Y:S07]  /*1c40*/  LDS.128 R4, [R17+0x40] ;  /* 0x0000400011047984 */ /* 0x000e6e0000000c00 */
[----:B---3--:R-:W-:-:S08]  /*1c50*/  DADD R2, R2, R12 ;  /* 0x0000000002027229 */ /* 0x008fd0000000000c */
[----:B------:R-:W-:Y:S01]  /*1c60*/  DADD R2, R14, R2 ;  /* 0x000000000e027229 */ /* 0x000fe20000000002 */
[----:B------:R-:W3:Y:S07]  /*1c70*/  LDS.128 R12, [R17+0x50] ;  /* 0x00005000110c7984 */ /* 0x000eee0000000c00 */
[----:B--2---:R-:W-:-:S08]  /*1c80*/  DADD R2, R2, R8 ;  /* 0x0000000002027229 */ /* 0x004fd00000000008 */
[----:B------:R-:W-:Y:S01]  /*1c90*/  DADD R2, R10, R2 ;  /* 0x000000000a027229 */ /* 0x000fe20000000002 */
[----:B------:R-:W2:Y:S07]  /*1ca0*/  LDS.128 R8, [R17+0x60] ;  /* 0x0000600011087984 */ /* 0x000eae0000000c00 */
[----:B-1----:R-:W-:-:S08]  /*1cb0*/  DADD R2, R2, R4 ;  /* 0x0000000002027229 */ /* 0x002fd00000000004 */
[----:B------:R-:W-:Y:S01]  /*1cc0*/  DADD R2, R6, R2 ;  /* 0x0000000006027229 */ /* 0x000fe20000000002 */
[----:B------:R-:W1:Y:S07]  /*1cd0*/  LDS.128 R4, [R17+0x70] ;  /* 0x0000700011047984 */ /* 0x000e6e0000000c00 */
[----:B---3--:R-:W-:-:S08]  /*1ce0*/  DADD R2, R2, R12 ;  /* 0x0000000002027229 */ /* 0x008fd0000000000c */
[----:B------:R-:W-:-:S08]  /*1cf0*/  DADD R2, R14, R2 ;  /* 0x000000000e027229 */ /* 0x000fd00000000002 */
[----:B--2---:R-:W-:Y:S01]  /*1d00*/  DADD R2, R2, R8 ;  /* 0x0000000002027229 */ /* 0x004fe20000000008 */
[----:B------:R-:W2:Y:S07]  /*1d10*/  LDC.64 R8, c[0x0][0x390] ;  /* 0x0000e400ff087b82 */ /* 0x000eae0000000a00 */
[----:B------:R-:W-:-:S08]  /*1d20*/  DADD R2, R10, R2 ;  /* 0x000000000a027229 */ /* 0x000fd00000000002 */
[----:B-1----:R-:W-:-:S08]  /*1d30*/  DADD R2, R2, R4 ;  /* 0x0000000002027229 */ /* 0x002fd00000000004 */
[----:B------:R-:W-:Y:S01]  /*1d40*/  DADD R2, R6, R2 ;  /* 0x0000000006027229 */ /* 0x000fe20000000002 */
[----:B--2---:R-:W-:-:S06]  /*1d50*/  IMAD.WIDE.U32 R4, R16, 0x8, R8 ;  /* 0x0000000810047825 */ /* 0x004fcc00078e0008 */
[----:B------:R-:W-:Y:S01]  /*1d60*/  STG.E.64 desc[UR4][R4.64], R2 ;  /* 0x0000000204007986 */ /* 0x000fe2000c101b04 */
[----:B------:R-:W-:Y:S05]  /*1d70*/  EXIT ;  /* 0x000000000000794d */ /* 0x000fea0003800000 */
.L_x_22:
[----:B------:R-:W-:-:S00]  /*1d80*/  BRA `(.L_x_22) ;  /* 0xfffffffc00fc7947 */ /* 0x000fc0000383ffff */
[----:B------:R-:W-:-:S00]  /*1d90*/  NOP ;  /* 0x0000000000007918 */ /* 0x000fc00000000000 */
        /* <DEDUP_REMOVED lines=14> */
.L_x_96:


//--------------------- .text._Z21logSoftmax_AX_better_iPdS_PiS0_S_i --------------------------
	.section	.text._Z21logSoftmax_AX_better_iPdS_PiS0_S_i,"ax",@progbits
	.align	128
        .global         _Z21logSoftmax_AX_better_iPdS_PiS0_S_i
        .type           _Z21logSoftmax_AX_better_iPdS_PiS0_S_i,@function
        .size           _Z21logSoftmax_AX_better_iPdS_PiS0_S_i,(.L_x_97 - _Z21logSoftmax_AX_better_iPdS_PiS0_S_i)
        .other          _Z21logSoftmax_AX_better_iPdS_PiS0_S_i,@"STO_CUDA_ENTRY STV_DEFAULT"
_Z21logSoftmax_AX_better_iPdS_PiS0_S_i:
.text._Z21logSoftmax_AX_better_iPdS_PiS0_S_i:
        /* <DEDUP_REMOVED lines=20> */
.L_x_23:
        /* <DEDUP_REMOVED lines=73> */
.L_x_30:
        /* <DEDUP_REMOVED lines=12> */
.L_x_29:
[----:B------:R-:W1:Y:S02]  /*0690*/  LDS.64 R8, [R7] ;  /* 0x0000000007087984 */ /* 0x000e640000000a00 */
[----:B-1----:R-:W-:-:S07]  /*06a0*/  DADD R10, R12, R8 ;  /* 0x000000000c0a7229 */ /* 0x002fce0000000008 */
[----:B------:R-:W1:Y:S02]  /*06b0*/  ATOMS.CAST.SPIN.64 P0, [R7], R8, R10 ;  /* 0x000000080700758d */ /* 0x000e64000180040a */
[----:B-1----:R-:W-:Y:S05]  /*06c0*/  @!P0 BRA `(.L_x_29) ;  /* 0xfffffffc00f08947 */ /* 0x002fea000383ffff */
[----:B------:R-:W-:Y:S05]  /*06d0*/  BSYNC.RECONVERGENT B2 ;  /* 0x0000000000027941 */ /* 0x000fea0003800200 */
.L_x_28:
[----:B------:R-:W-:Y:S02]  /*06e0*/  VIADD R18, R18, 0x1 ;  /* 0x0000000112127836 */ /* 0x000fe40000000000 */
[----:B------:R-:W-:-:S03]  /*06f0*/  IMAD.WIDE.U32 R22, R6, 0x8, R22 ;  /* 0x0000000806167825 */ /* 0x000fc600078e0016 */
[----:B------:R-:W-:Y:S01]  /*0700*/  ISETP.NE.AND P0, PT, R18, RZ, PT ;  /* 0x000000ff1200720c */ /* 0x000fe20003f05270 */
[----:B------:R-:W-:-:S12]  /*0710*/  IMAD.WIDE.U32 R14, R6, 0x4, R14 ;  /* 0x00000004060e7825 */ /* 0x000fd800078e000e */
[----:B------:R-:W-:Y:S05]  /*0720*/  @P0 BRA `(.L_x_30) ;  /* 0xfffffffc00a80947 */ /* 0x000fea000383ffff */
.L_x_27:
[----:B------:R-:W-:Y:S05]  /*0730*/  BSYNC.RECONVERGENT B1 ;  /* 0x0000000000017941 */ /* 0x000fea0003800200 */
.L_x_26:
[----:B------:R-:W-:-:S13]  /*0740*/  ISETP.GE.U32.AND P0, PT, R16, 0x3, PT ;  /* 0x000000031000780c */ /* 0x000fda0003f06070 */
[----:B------:R-:W-:Y:S05]  /*0750*/  @!P0 BRA `(.L_x_25) ;  /* 0x0000000400848947 */ /* 0x000fea0003800000 */
.L_x_39:
        /* <DEDUP_REMOVED lines=20> */
.L_x_32:
[----:B------:R-:W1:Y:S02]  /*08a0*/  LDS.64 R8, [R7] ;  /* 0x0000000007087984 */ /* 0x000e640000000a00 */
[----:B-1----:R-:W-:-:S07]  /*08b0*/  DADD R10, R24, R8 ;  /* 0x00000000180a7229 */ /* 0x002fce0000000008 */
[----:B------:R-:W1:Y:S02]  /*08c0*/  ATOMS.CAST.SPIN.64 P0, [R7], R8, R10 ;  /* 0x000000080700758d */ /* 0x000e64000180040a */
[----:B-1----:R-:W-:Y:S05]  /*08d0*/  @!P0 BRA `(.L_x_32) ;  /* 0xfffffffc00f08947 */ /* 0x002fea000383ffff */
[----:B------:R-:W-:Y:S05]  /*08e0*/  BSYNC.RECONVERGENT B1 ;  /* 0x0000000000017941 */ /* 0x000fea0003800200 */
.L_x_31:
        /* <DEDUP_REMOVED lines=18> */
.L_x_34:
[----:B------:R-:W1:Y:S02]  /*0a10*/  LDS.64 R8, [R7] ;  /* 0x0000000007087984 */ /* 0x000e640000000a00 */
[----:B-1----:R-:W-:-:S07]  /*0a20*/  DADD R10, R24, R8 ;  /* 0x00000000180a7229 */ /* 0x002fce0000000008 */
[----:B------:R-:W1:Y:S02]  /*0a30*/  ATOMS.CAST.SPIN.64 P0, [R7], R8, R10 ;  /* 0x000000080700758d */ /* 0x000e64000180040a */
[----:B-1----:R-:W-:Y:S05]  /*0a40*/  @!P0 BRA `(.L_x_34) ;  /* 0xfffffffc00f08947 */ /* 0x002fea000383ffff */
[----:B------:R-:W-:Y:S05]  /*0a50*/  BSYNC.RECONVERGENT B1 ;  /* 0x0000000000017941 */ /* 0x000fea0003800200 */
.L_x_33:
        /* <DEDUP_REMOVED lines=18> */
.L_x_36:
[----:B------:R-:W1:Y:S02]  /*0b80*/  LDS.64 R8, [R7] ;  /* 0x0000000007087984 */ /* 0x000e640000000a00 */
[----:B-1----:R-:W-:-:S07]  /*0b90*/  DADD R10, R24, R8 ;  /* 0x00000000180a7229 */ /* 0x002fce0000000008 */
[----:B------:R-:W1:Y:S02]  /*0ba0*/  ATOMS.CAST.SPIN.64 P0, [R7], R8, R10 ;  /* 0x000000080700758d */ /* 0x000e64000180040a */
[----:B-1----:R-:W-:Y:S05]  /*0bb0*/  @!P0 BRA `(.L_x_36) ;  /* 0xfffffffc00f08947 */ /* 0x002fea000383ffff */
[----:B------:R-:W-:Y:S05]  /*0bc0*/  BSYNC.RECONVERGENT B1 ;  /* 0x0000000000017941 */ /* 0x000fea0003800200 */
.L_x_35:
        /* <DEDUP_REMOVED lines=18> */
.L_x_38:
[----:B------:R-:W1:Y:S02]  /*0cf0*/  LDS.64 R8, [R7] ;  /* 0x0000000007087984 */ /* 0x000e640000000a00 */
[----:B-1----:R-:W-:-:S07]  /*0d00*/  DADD R10, R24, R8 ;  /* 0x00000000180a7229 */ /* 0x002fce0000000008 */
[----:B------:R-:W1:Y:S02]  /*0d10*/  ATOMS.CAST.SPIN.64 P0, [R7], R8, R10 ;  /* 0x000000080700758d */ /* 0x000e64000180040a */
[----:B-1----:R-:W-:Y:S05]  /*0d20*/  @!P0 BRA `(.L_x_38) ;  /* 0xfffffffc00f08947 */ /* 0x002fea000383ffff */
[----:B------:R-:W-:Y:S05]  /*0d30*/  BSYNC.RECONVERGENT B1 ;  /* 0x0000000000017941 */ /* 0x000fea0003800200 */
.L_x_37:
[----:B------:R-:W-:-:S05]  /*0d40*/  IMAD.IADD R27, R16, 0x1, R6 ;  /* 0x00000001101b7824 */ /* 0x000fca00078e0206 */
[----:B------:R-:W-:-:S13]  /*0d50*/  ISETP.GE.AND P0, PT, R27, R2, PT ;  /* 0x000000021b00720c */ /* 0x000fda0003f06270 */
[----:B------:R-:W-:Y:S05]  /*0d60*/  @!P0 BRA `(.L_x_39) ;  /* 0xfffffff8007c8947 */ /* 0x000fea000383ffff */
.L_x_25:
[----:B------:R-:W-:Y:S05]  /*0d70*/  BSYNC.RECONVERGENT B0 ;  /* 0x0000000000007941 */ /* 0x000fea0003800200 */
.L_x_24:
        /* <DEDUP_REMOVED lines=114> */
.L_x_41:
[----:B------:R-:W-:Y:S05]  /*14a0*/  BSYNC.RECONVERGENT B0 ;  /* 0x0000000000007941 */ /* 0x000fea0003800200 */
.L_x_40:
        /* <DEDUP_REMOVED lines=26> */
[--C-:B------:R-:W-:Y:S02]  /*1650*/  IMAD.MOV.U32 R15, RZ, RZ, R11.reuse ;  /* 0x000000ffff0f7224 */ /* 0x100fe400078e000b */
[----:B------:R-:W-:Y:S02]  /*1660*/  IMAD.MOV.U32 R5, RZ, RZ, R11 ;  /* 0x000000ffff057224 */ /* 0x000fe400078e000b */
[----:B------:R-:W-:-:S06]  /*1670*/  IMAD.MOV.U32 R8, RZ, RZ, R10 ;  /* 0x000000ffff087224 */ /* 0x000fcc00078e000a */
        /* <DEDUP_REMOVED lines=8> */
[C---:B------:R-:W-:Y:S01]  /*1700*/  LOP3.LUT R6, R5.reuse, 0xfffff, RZ, 0xc0, !PT ;  /* 0x000fffff05067812 */ /* 0x040fe200078ec0ff */
[----:B------:R-:W-:Y:S01]  /*1710*/  IMAD.MOV.U32 R10, RZ, RZ, RZ ;  /* 0x000000ffff0a7224 */ /* 0x000fe200078e00ff */
[----:B------:R-:W-:Y:S01]  /*1720*/  UMOV UR6, 0x3ae80f1e ;  /* 0x3ae80f1e00067882 */ /* 0x000fe20000000000 */
[----:B------:R-:W-:Y:S01]  /*1730*/  IMAD.MOV.U32 R22, RZ, RZ, -0x748574fc ;  /* 0x8b7a8b04ff167424 */ /* 0x000fe200078e00ff */
[----:B------:R-:W-:Y:S01]  /*1740*/  LOP3.LUT R9, R6, 0x3ff00000, RZ, 0xfc, !PT ;  /* 0x3ff0000006097812 */ /* 0x000fe200078efcff */
[----:B------:R-:W-:Y:S01]  /*1750*/  IMAD.MOV.U32 R23, RZ, RZ, 0x3ed0ee25 ;  /* 0x3ed0ee25ff177424 */ /* 0x000fe200078e00ff */
[----:B------:R-:W-:Y:S01]  /*1760*/  UMOV UR7, 0x3eb1380b ;  /* 0x3eb1380b00077882 */ /* 0x000fe20000000000 */
[----:B------:R-:W-:Y:S01]  /*1770*/  LEA.HI R0, R5, R0, RZ, 0xc ;  /* 0x0000000005007211 */ /* 0x000fe200078f60ff */
[----:B------:R-:W-:Y:S01]  /*1780*/  IMAD.MOV.U32 R27, RZ, RZ, 0x43300000 ;  /* 0x43300000ff1b7424 */ /* 0x000fe200078e00ff */
[----:B------:R-:W-:Y:S01]  /*1790*/  ISETP.GE.U32.AND P0, PT, R9, 0x3ff6a09f, PT ;  /* 0x3ff6a09f0900780c */ /* 0x000fe20003f06070 */
[----:B------:R-:W-:Y:S01]  /*17a0*/  UMOV UR8, 0x80000000 ;  /* 0x8000000000087882 */ /* 0x000fe20000000000 */
[----:B------:R-:W-:-:S11]  /*17b0*/  UMOV UR9, 0x43300000 ;  /* 0x4330000000097882 */ /* 0x000fd60000000000 */
        /* <DEDUP_REMOVED lines=17> */
[----:B------:R-:W-:-:S05]  /*18d0*/  DADD R24, R24, R24 ;  /* 0x0000000018187229 */ /* 0x000fca0000000018 */
        /* <DEDUP_REMOVED lines=11> */
[----:B------:R-:W-:Y:S01]  /*1990*/  UMOV UR7, 0x3f899999 ;  /* 0x3f89999900077882 */ /* 0x000fe20000000000 */
[----:B------:R-:W-:Y:S01]  /*19a0*/  DADD R16, R26, -UR8 ;  /* 0x800000081a107e29 */ /* 0x000fe20008000000 */
[----:B------:R-:W-:Y:S01]  /*19b0*/  UMOV UR8, 0xfefa39ef ;  /* 0xfefa39ef00087882 */ /* 0x000fe20000000000 */
[----:B------:R-:W-:Y:S01]  /*19c0*/  UMOV UR9, 0x3fe62e42 ;  /* 0x3fe62e4200097882 */ /* 0x000fe20000000000 */
[----:B------:R-:W-:Y:S02]  /*19d0*/  DFMA R26, R8, -R12, R24 ;  /* 0x8000000c081a722b */ /* 0x000fe40000000018 */
[----:B------:R-:W-:Y:S01]  /*19e0*/  DFMA R22, R14, R22, UR6 ;  /* 0x000000060e167e2b */ /* 0x000fe20008000016 */
[----:B------:R-:W-:Y:S01]  /*19f0*/  UMOV UR6, 0x55555554 ;  /* 0x5555555400067882 */ /* 0x000fe20000000000 */
[----:B------:R-:W-:Y:S01]  /*1a00*/  UMOV UR7, 0x3fb55555 ;  /* 0x3fb5555500077882 */ /* 0x000fe20000000000 */
[----:B------:R-:W-:-:S03]  /*1a10*/  DFMA R8, R16, UR8, R12 ;  /* 0x0000000810087c2b */ /* 0x000fc6000800000c */
[----:B------:R-:W-:Y:S02]  /*1a20*/  DMUL R26, R10, R26 ;  /* 0x0000001a0a1a7228 */ /* 0x000fe40000000000 */
[----:B------:R-:W-:Y:S01]  /*1a30*/  DFMA R24, R14, R22, UR6 ;  /* 0x000000060e187e2b */ /* 0x000fe20008000016 */
[----:B------:R-:W-:Y:S01]  /*1a40*/  UMOV UR6, 0x3b39803f ;  /* 0x3b39803f00067882 */ /* 0x000fe20000000000 */
[----:B------:R-:W-:Y:S01]  /*1a50*/  UMOV UR7, 0x3c7abc9e ;  /* 0x3c7abc9e00077882 */ /* 0x000fe20000000000 */
[----:B------:R-:W-:-:S05]  /*1a60*/  DFMA R22, R16, -UR4, R8 ;  /* 0x8000000410167c2b */ /* 0x000fca0008000008 */
[----:B------:R-:W-:-:S03]  /*1a70*/  DMUL R24, R14, R24 ;  /* 0x000000180e187228 */ /* 0x000fc60000000000 */
[----:B------:R-:W-:-:S05]  /*1a80*/  DADD R22, -R12, R22 ;  /* 0x000000000c167229 */ /* 0x000fca0000000116 */
[----:B------:R-:W-:-:S08]  /*1a90*/  DFMA R24, R12, R24, R26 ;  /* 0x000000180c18722b */ /* 0x000fd0000000001a */
[----:B------:R-:W-:-:S08]  /*1aa0*/  DADD R22, R24, -R22 ;  /* 0x0000000018167229 */ /* 0x000fd00000000816 */
[----:B------:R-:W-:-:S08]  /*1ab0*/  DFMA R22, R16, UR6, R22 ;  /* 0x0000000610167c2b */ /* 0x000fd00008000016 */
[----:B------:R-:W-:Y:S01]  /*1ac0*/  DADD R8, R8, R22 ;  /* 0x0000000008087229 */ /* 0x000fe20000000016 */
[----:B------:R-:W-:Y:S10]  /*1ad0*/  BRA `(.L_x_44) ;  /* 0x0000000000187947 */ /* 0x000ff40003800000 */
.L_x_43:
[----:B------:R-:W-:Y:S01]  /*1ae0*/  IMAD.MOV.U32 R8, RZ, RZ, 0x0 ;  /* 0x00000000ff087424 */ /* 0x000fe200078e00ff */
[----:B------:R-:W-:Y:S01]  /*1af0*/  LOP3.LUT P0, RZ, R15, 0x7fffffff, RZ, 0xc0, !PT ;  /* 0x7fffffff0fff7812 */ /* 0x000fe2000780c0ff */
[----:B------:R-:W-:-:S06]  /*1b00*/  IMAD.MOV.U32 R9, RZ, RZ, 0x7ff00000 ;  /* 0x7ff00000ff097424 */ /* 0x000fcc00078e00ff */
[----:B------:R-:W-:-:S10]  /*1b10*/  DFMA R8, R14, R8, +INF ;  /* 0x7ff000000e08742b */ /* 0x000fd40000000008 */
[----:B------:R-:W-:Y:S02]  /*1b20*/  FSEL R8, R8, RZ, P0 ;  /* 0x000000ff08087208 */ /* 0x000fe40000000000 */
[----:B------:R-:W-:-:S07]  /*1b30*/  FSEL R9, R9, -QNAN , P0 ;  /* 0xfff0000009097808 */ /* 0x000fce0000000000 */
.L_x_44:
[----:B------:R-:W-:Y:S05]  /*1b40*/  BSYNC.RECONVERGENT B0 ;  /* 0x0000000000007941 */ /* 0x000fea0003800200 */
.L_x_42:
[----:B------:R-:W1:Y:S01]  /*1b50*/  LDS.64 R10, [R7] ;  /* 0x00000000070a7984 */ /* 0x000e620000000a00 */
[----:B------:R-:W2:Y:S01]  /*1b60*/  LDC.64 R12, c[0x0][0x390] ;  /* 0x0000e400ff0c7b82 */ /* 0x000ea20000000a00 */
[----:B------:R-:W-:Y:S02]  /*1b70*/  R2UR UR6, R20 ;  /* 0x00000000140672ca */ /* 0x000fe400000e0000 */
[----:B------:R-:W-:Y:S01]  /*1b80*/  R2UR UR7, R21 ;  /* 0x00000000150772ca */ /* 0x000fe200000e0000 */
[----:B-1----:R-:W-:Y:S01]  /*1b90*/  DADD R10, -R2, R10 ;  /* 0x00000000020a7229 */ /* 0x002fe2000000010a */
[----:B------:R-:W-:-:S04]  /*1ba0*/  IMAD R3, R19, 0x10, R4 ;  /* 0x0000001013037824 */ /* 0x000fc800078e0204 */
[----:B--2---:R-:W-:-:S03]  /*1bb0*/  IMAD.WIDE.U32 R2, R3, 0x8, R12 ;  /* 0x0000000803027825 */ /* 0x004fc600078e000c */
[----:B------:R-:W-:-:S07]  /*1bc0*/  DADD R8, R10, -R8 ;  /* 0x000000000a087229 */ /* 0x000fce0000000808 */
[----:B------:R-:W-:Y:S04]  /*1bd0*/  STS.64 [R7], R8 ;  /* 0x0000000807007388 */ /* 0x000fe80000000a00 */
[----:B------:R-:W-:Y:S01]  /*1be0*/  STG.E.64 desc[UR6][R2.64], R8 ;  /* 0x0000000802007986 */ /* 0x000fe2000c101b06 */
[----:B------:R-:W-:Y:S05]  /*1bf0*/  EXIT ;  /* 0x000000000000794d */ /* 0x000fea0003800000 */
.L_x_45:
        /* <DEDUP_REMOVED lines=16> */
.L_x_97:


//--------------------- .text._Z14logSoftmax_AX_iPdS_PiS0_S_i --------------------------
	.section	.text._Z14logSoftmax_AX_iPdS_PiS0_S_i,"ax",@progbits
	.align	128
        .global         _Z14logSoftmax_AX_iPdS_PiS0_S_i
        .type           _Z14logSoftmax_AX_iPdS_PiS0_S_i,@function
        .size           _Z14logSoftmax_AX_iPdS_PiS0_S_i,(.L_x_98 - _Z14logSoftmax_AX_iPdS_PiS0_S_i)
        .other          _Z14logSoftmax_AX_iPdS_PiS0_S_i,@"STO_CUDA_ENTRY STV_DEFAULT"
_Z14logSoftmax_AX_iPdS_PiS0_S_i:
.text._Z14logSoftmax_AX_iPdS_PiS0_S_i:
        /* <DEDUP_REMOVED lines=20> */
.L_x_46:
[----:B------:R-:W1:Y:S01]  /*0140*/  S2R R6, SR_CTAID.X ;  /* 0x0000000000067919 */ /* 0x000e620000002500 */
[----:B------:R-:W1:Y:S02]  /*0150*/  LDCU UR4, c[0x0][0x3b0] ;  /* 0x00007600ff0477ac */ /* 0x000e640008000800 */
[----:B-1----:R-:W-:-:S13]  /*0160*/  ISETP.GE.AND P0, PT, R6, UR4, PT ;  /* 0x0000000406007c0c */ /* 0x002fda000bf06270 */
[----:B------:R-:W-:Y:S05]  /*0170*/  @P0 EXIT ;  /* 0x000000000000094d */ /* 0x000fea0003800000 */
[----:B------:R-:W1:Y:S08]  /*0180*/  LDC.64 R18, c[0x0][0x358] ;  /* 0x0000d600ff127b82 */ /* 0x000e700000000a00 */
[----:B------:R-:W2:Y:S01]  /*0190*/  LDC.64 R8, c[0x0][0x398] ;  /* 0x0000e600ff087b82 */ /* 0x000ea20000000a00 */
[----:B-1----:R-:W-:Y:S02]  /*01a0*/  R2UR UR4, R18 ;  /* 0x00000000120472ca */ /* 0x002fe400000e0000 */
[----:B------:R-:W-:-:S02]  /*01b0*/  R2UR UR5, R19 ;  /* 0x00000000130572ca */ /* 0x000fc400000e0000 */
[----:B------:R-:W-:Y:S02]  /*01c0*/  R2UR UR6, R18 ;  /* 0x00000000120672ca */ /* 0x000fe400000e0000 */
[----:B------:R-:W-:Y:S01]  /*01d0*/  R2UR UR7, R19 ;  /* 0x00000000130772ca */ /* 0x000fe200000e0000 */
[----:B--2---:R-:W-:-:S08]  /*01e0*/  IMAD.WIDE.U32 R8, R6, 0x4, R8 ;  /* 0x0000000406087825 */ /* 0x004fd000078e0008 */
[----:B------:R-:W2:Y:S04]  /*01f0*/  LDG.E R7, desc[UR4][R8.64] ;  /* 0x0000000408077981 */ /* 0x000ea8000c1e1900 */
[----:B------:R-:W2:Y:S01]  /*0200*/  LDG.E R2, desc[UR6][R8.64+0x4] ;  /* 0x0000040608027981 */ /* 0x000ea2000c1e1900 */
[----:B------:R-:W1:Y:S01]  /*0210*/  S2UR UR5, SR_CgaCtaId ;  /* 0x00000000000579c3 */ /* 0x000e620000008800 */
[----:B------:R-:W-:Y:S01]  /*0220*/  UMOV UR4, 0x400 ;  /* 0x0000040000047882 */ /* 0x000fe20000000000 */
[----:B------:R-:W3:Y:S01]  /*0230*/  S2R R4, SR_TID.Y ;  /* 0x0000000000047919 */ /* 0x000ee20000002200 */
[----:B------:R-:W4:Y:S05]  /*0240*/  S2R R5, SR_TID.X ;  /* 0x0000000000057919 */ /* 0x000f2a0000002100 */
[----:B------:R-:W0:Y:S01]  /*0250*/  LDC R3, c[0x0][0x364] ;  /* 0x0000d900ff037b82 */ /* 0x000e220000000800 */
[----:B-1----:R-:W-:-:S06]  /*0260*/  ULEA UR4, UR5, UR4, 0x18 ;  /* 0x0000000405047291 */ /* 0x002fcc000f8ec0ff */
[----:B----4-:R-:W-:Y:S01]  /*0270*/  LEA R17, R5, UR4, 0x3 ;  /* 0x0000000405117c11 */ /* 0x010fe2000f8e18ff */
[----:B------:R-:W-:Y:S05]  /*0280*/  WARPSYNC.ALL ;  /* 0x0000000000007948 */ /* 0x000fea0003800000 */
[----:B------:R1:W-:Y:S01]  /*0290*/  STS.64 [R17], RZ ;  /* 0x000000ff11007388 */ /* 0x0003e20000000a00 */
[----:B------:R-:W-:Y:S01]  /*02a0*/  BSSY.RECONVERGENT B0, `(.L_x_47) ;  /* 0x00000ac000007945 */ /* 0x000fe20003800200 */
[----:B------:R-:W-:Y:S01]  /*02b0*/  BAR.SYNC.DEFER_BLOCKING 0x0 ;  /* 0x0000000000007b1d */ /* 0x000fe20000010000 */
[----:B--2---:R-:W-:-:S05]  /*02c0*/  IMAD.IADD R2, R2, 0x1, -R7 ;  /* 0x0000000102027824 */ /* 0x004fca00078e0a07 */
[----:B---3--:R-:W-:-:S13]  /*02d0*/  ISETP.GE.AND P0, PT, R4, R2, PT ;  /* 0x000000020400720c */ /* 0x008fda0003f06270 */
[----:B01----:R-:W-:Y:S05]  /*02e0*/  @P0 BRA `(.L_x_48) ;  /* 0x00000008009c0947 */ /* 0x003fea0003800000 */
[----:B------:R-:W0:Y:S01]  /*02f0*/  I2F.U32.RP R10, R3 ;  /* 0x00000003000a7306 */ /* 0x000e220000209000 */
        /* <DEDUP_REMOVED lines=8> */
[----:B0-----:R-:W0:Y:S02]  /*0380*/  MUFU.RCP R10, R10 ;  /* 0x0000000a000a7308 */ /* 0x001e240000001000 */
[----:B0-----:R-:W-:-:S06]  /*0390*/  VIADD R8, R10, 0xffffffe ;  /* 0x0ffffffe0a087836 */ /* 0x001fcc0000000000 */
[----:B------:R0:W1:Y:S02]  /*03a0*/  F2I.FTZ.U32.TRUNC.NTZ R9, R8 ;  /* 0x0000000800097305 */ /* 0x000064000021f000 */
[----:B0-----:R-:W-:Y:S02]  /*03b0*/  IMAD.MOV.U32 R8, RZ, RZ, RZ ;  /* 0x000000ffff087224 */ /* 0x001fe400078e00ff */
[----:B-1----:R-:W-:-:S04]  /*03c0*/  IMAD.MOV R12, RZ, RZ, -R9 ;  /* 0x000000ffff0c7224 */ /* 0x002fc800078e0a09 */
        /* <DEDUP_REMOVED lines=16> */
[----:B------:R-:W0:Y:S01]  /*04d0*/  LDCU.128 UR4, c[0x0][0x3a0] ;  /* 0x00007400ff0477ac */ /* 0x000e220008000c00 */
[----:B------:R-:W-:Y:S01]  /*04e0*/  IADD3 R13, P0, PT, R7, R4, RZ ;  /* 0x00000004070d7210 */ /* 0x000fe20007f1e0ff */
[----:B------:R-:W-:-:S04]  /*04f0*/  VIADD R8, R16, 0x1 ;  /* 0x0000000110087836 */ /* 0x000fc80000000000 */
[----:B------:R-:W-:Y:S01]  /*0500*/  IMAD.X R10, RZ, RZ, R0, P0 ;  /* 0x000000ffff0a7224 */ /* 0x000fe200000e0600 */
[----:B------:R-:W-:-:S05]  /*0510*/  LOP3.LUT R8, R8, 0x3, RZ, 0xc0, !PT ;  /* 0x0000000308087812 */ /* 0x000fca00078ec0ff */
[----:B------:R-:W-:Y:S02]  /*0520*/  IMAD R24, R8, R3, R4 ;  /* 0x0000000308187224 */ /* 0x000fe400078e0204 */
[----:B------:R-:W-:Y:S01]  /*0530*/  IMAD.MOV R22, RZ, RZ, -R8 ;  /* 0x000000ffff167224 */ /* 0x000fe200078e0a08 */
[C---:B0-----:R-:W-:Y:S02]  /*0540*/  LEA R20, P1, R13.reuse, UR6, 0x3 ;  /* 0x000000060d147c11 */ /* 0x041fe4000f8218ff */
[C---:B------:R-:W-:Y:S02]  /*0550*/  LEA R12, P2, R13.reuse, UR4, 0x2 ;  /* 0x000000040d0c7c11 */ /* 0x040fe4000f8410ff */
[C-C-:B------:R-:W-:Y:S02]  /*0560*/  LEA.HI.X R21, R13.reuse, UR7, R10.reuse, 0x3, P1 ;  /* 0x000000070d157c11 */ /* 0x140fe400088f1c0a */
[----:B------:R-:W-:-:S09]  /*0570*/  LEA.HI.X R13, R13, UR5, R10, 0x2, P2 ;  /* 0x000000050d0d7c11 */ /* 0x000fd200090f140a */
.L_x_53:
[----:B------:R-:W-:Y:S01]  /*0580*/  R2UR UR4, R18 ;  /* 0x00000000120472ca */ /* 0x000fe200000e0000 */
[----:B------:R-:W0:Y:S01]  /*0590*/  LDC.64 R8, c[0x0][0x388] ;  /* 0x0000e200ff087b82 */ /* 0x000e220000000a00 */
[----:B------:R-:W-:-:S13]  /*05a0*/  R2UR UR5, R19 ;  /* 0x00000000130572ca */ /* 0x000fda00000e0000 */
[----:B------:R-:W2:Y:S01]  /*05b0*/  LDG.E R10, desc[UR4][R12.64] ;  /* 0x000000040c0a7981 */ /* 0x000ea2000c1e1900 */
[----:B------:R-:W2:Y:S01]  /*05c0*/  LDCU UR4, c[0x0][0x380] ;  /* 0x00007000ff0477ac */ /* 0x000ea20008000800 */
[C---:B------:R-:W-:Y:S02]  /*05d0*/  R2UR UR8, R18.reuse ;  /* 0x00000000120872ca */ /* 0x040fe400000e0000 */
[C---:B------:R-:W-:Y:S02]  /*05e0*/  R2UR UR9, R19.reuse ;  /* 0x00000000130972ca */ /* 0x040fe400000e0000 */
[----:B------:R-:W-:Y:S02]  /*05f0*/  R2UR UR6, R18 ;  /* 0x00000000120672ca */ /* 0x000fe400000e0000 */
[----:B------:R-:W-:-:S09]  /*0600*/  R2UR UR7, R19 ;  /* 0x00000000130772ca */ /* 0x000fd200000e0000 */
[----:B------:R-:W3:Y:S01]  /*0610*/  LDG.E.64 R14, desc[UR8][R20.64] ;  /* 0x00000008140e7981 */ /* 0x000ee2000c1e1b00 */
[----:B--2---:R-:W-:-:S04]  /*0620*/  IMAD R11, R10, UR4, R5 ;  /* 0x000000040a0b7c24 */ /* 0x004fc8000f8e0205 */
[----:B0-----:R-:W-:-:S06]  /*0630*/  IMAD.WIDE R8, R11, 0x8, R8 ;  /* 0x000000080b087825 */ /* 0x001fcc00078e0208 */
[----:B------:R-:W3:Y:S01]  /*0640*/  LDG.E.64 R8, desc[UR6][R8.64] ;  /* 0x0000000608087981 */ /* 0x000ee2000c1e1b00 */
[----:B------:R-:W-:Y:S01]  /*0650*/  BSSY.RECONVERGENT B2, `(.L_x_51) ;  /* 0x0000006000027945 */ /* 0x000fe20003800200 */
[----:B---3--:R-:W-:-:S11]  /*0660*/  DMUL R14, R8, R14 ;  /* 0x0000000e080e7228 */ /* 0x008fd60000000000 */
.L_x_52:
[----:B------:R-:W0:Y:S02]  /*0670*/  LDS.64 R8, [R17] ;  /* 0x0000000011087984 */ /* 0x000e240000000a00 */
[----:B0-----:R-:W-:-:S07]  /*0680*/  DADD R10, R14, R8 ;  /* 0x000000000e0a7229 */ /* 0x001fce0000000008 */
[----:B------:R-:W0:Y:S02]  /*0690*/  ATOMS.CAST.SPIN.64 P0, [R17], R8, R10 ;  /* 0x000000081100758d */ /* 0x000e24000180040a */
[----:B0-----:R-:W-:Y:S05]  /*06a0*/  @!P0 BRA `(.L_x_52) ;  /* 0xfffffffc00f08947 */ /* 0x001fea000383ffff */
[----:B------:R-:W-:Y:S05]  /*06b0*/  BSYNC.RECONVERGENT B2 ;  /* 0x0000000000027941 */ /* 0x000fea0003800200 */
.L_x_51:
[----:B------:R-:W-:Y:S02]  /*06c0*/  VIADD R22, R22, 0x1 ;  /* 0x0000000116167836 */ /* 0x000fe40000000000 */
[----:B------:R-:W-:-:S03]  /*06d0*/  IMAD.WIDE.U32 R20, R3, 0x8, R20 ;  /* 0x0000000803147825 */ /* 0x000fc600078e0014 */
[----:B------:R-:W-:Y:S01]  /*06e0*/  ISETP.NE.AND P0, PT, R22, RZ, PT ;  /* 0x000000ff1600720c */ /* 0x000fe20003f05270 */
[----:B------:R-:W-:-:S12]  /*06f0*/  IMAD.WIDE.U32 R12, R3, 0x4, R12 ;  /* 0x00000004030c7825 */ /* 0x000fd800078e000c */
[----:B------:R-:W-:Y:S05]  /*0700*/  @P0 BRA `(.L_x_53) ;  /* 0xfffffffc009c0947 */ /* 0x000fea000383ffff */
.L_x_50:
[----:B------:R-:W-:Y:S05]  /*0710*/  BSYNC.RECONVERGENT B1 ;  /* 0x0000000000017941 */ /* 0x000fea0003800200 */
.L_x_49:
[----:B------:R-:W-:-:S13]  /*0720*/  ISETP.GE.U32.AND P0, PT, R16, 0x3, PT ;  /* 0x000000031000780c */ /* 0x000fda0003f06070 */
[----:B------:R-:W-:Y:S05]  /*0730*/  @!P0 BRA `(.L_x_48) ;  /* 0x0000000400888947 */ /* 0x000fea0003800000 */
.L_x_62:
[----:B------:R-:W0:Y:S01]  /*0740*/  LDC.64 R12, c[0x0][0x3a0] ;  /* 0x0000e800ff0c7b82 */ /* 0x000e220000000a00 */
[----:B------:R-:W-:Y:S02]  /*0750*/  IADD3 R9, P0, PT, R7, R24, RZ ;  /* 0x0000001807097210 */ /* 0x000fe40007f1e0ff */
[----:B------:R-:W-:Y:S02]  /*0760*/  R2UR UR4, R18 ;  /* 0x00000000120472ca */ /* 0x000fe400000e0000 */
[----:B------:R-:W-:Y:S01]  /*0770*/  R2UR UR5, R19 ;  /* 0x00000000130572ca */ /* 0x000fe200000e0000 */
[----:B------:R-:W-:Y:S02]  /*0780*/  IMAD.X R10, RZ, RZ, R0, P0 ;  /* 0x000000ffff0a7224 */ /* 0x000fe400000e0600 */
[----:B------:R-:W1:Y:S08]  /*0790*/  LDC.64 R14, c[0x0][0x3a8] ;  /* 0x0000ea00ff0e7b82 */ /* 0x000e700000000a00 */
[----:B------:R-:W2:Y:S01]  /*07a0*/  LDC R16, c[0x0][0x380] ;  /* 0x0000e000ff107b82 */ /* 0x000ea20000000800 */
[----:B0-----:R-:W-:-:S07]  /*07b0*/  LEA R22, P0, R9, R12, 0x2 ;  /* 0x0000000c09167211 */ /* 0x001fce00078010ff */
[----:B------:R-:W0:Y:S01]  /*07c0*/  LDC.64 R20, c[0x0][0x388] ;  /* 0x0000e200ff147b82 */ /* 0x000e220000000a00 */
[----:B------:R-:W-:-:S05]  /*07d0*/  LEA.HI.X R23, R9, R13, R10, 0x2, P0 ;  /* 0x0000000d09177211 */ /* 0x000fca00000f140a */
[----:B------:R-:W2:Y:S01]  /*07e0*/  LDG.E R22, desc[UR4][R22.64] ;  /* 0x0000000416167981 */ /* 0x000ea2000c1e1900 */
[----:B------:R-:W-:Y:S02]  /*07f0*/  R2UR UR6, R18 ;  /* 0x00000000120672ca */ /* 0x000fe400000e0000 */
[----:B------:R-:W-:Y:S02]  /*0800*/  R2UR UR7, R19 ;  /* 0x00000000130772ca */ /* 0x000fe400000e0000 */
[----:B-1----:R-:W-:-:S04]  /*0810*/  LEA R8, P0, R9, R14, 0x3 ;  /* 0x0000000e09087211 */ /* 0x002fc800078018ff */
[----:B------:R-:W-:-:S07]  /*0820*/  LEA.HI.X R9, R9, R15, R10, 0x3, P0 ;  /* 0x0000000f09097211 */ /* 0x000fce00000f1c0a */
[----:B------:R-:W3:Y:S01]  /*0830*/  LDG.E.64 R8, desc[UR6][R8.64] ;  /* 0x0000000608087981 */ /* 0x000ee2000c1e1b00 */
[----:B--2---:R-:W-:-:S04]  /*0840*/  IMAD R11, R22, R16, R5 ;  /* 0x00000010160b7224 */ /* 0x004fc800078e0205 */
[----:B0-----:R-:W-:-:S06]  /*0850*/  IMAD.WIDE R10, R11, 0x8, R20 ;  /* 0x000000080b0a7825 */ /* 0x001fcc00078e0214 */
[----:B------:R-:W3:Y:S01]  /*0860*/  LDG.E.64 R10, desc[UR4][R10.64] ;  /* 0x000000040a0a7981 */ /* 0x000ee2000c1e1b00 */
[----:B------:R-:W-:Y:S01]  /*0870*/  BSSY.RECONVERGENT B1, `(.L_x_54) ;  /* 0x0000006000017945 */ /* 0x000fe20003800200 */
[----:B---3--:R-:W-:-:S11]  /*0880*/  DMUL R22, R10, R8 ;  /* 0x000000080a167228 */ /* 0x008fd60000000000 */
.L_x_55:
[----:B------:R-:W0:Y:S02]  /*0890*/  LDS.64 R8, [R17] ;  /* 0x0000000011087984 */ /* 0x000e240000000a00 */
[----:B0-----:R-:W-:-:S07]  /*08a0*/  DADD R10, R22, R8 ;  /* 0x00000000160a7229 */ /* 0x001fce0000000008 */
[----:B------:R-:W0:Y:S02]  /*08b0*/  ATOMS.CAST.SPIN.64 P0, [R17], R8, R10 ;  /* 0x000000081100758d */ /* 0x000e24000180040a */
[----:B0-----:R-:W-:Y:S05]  /*08c0*/  @!P0 BRA `(.L_x_55) ;  /* 0xfffffffc00f08947 */ /* 0x001fea000383ffff */
[----:B------:R-:W-:Y:S05]  /*08d0*/  BSYNC.RECONVERGENT B1 ;  /* 0x0000000000017941 */ /* 0x000fea0003800200 */
.L_x_54:
[----:B------:R-:W-:Y:S01]  /*08e0*/  IMAD.IADD R24, R3, 0x1, R24 ;  /* 0x0000000103187824 */ /* 0x000fe200078e0218 */
[----:B------:R-:W-:Y:S02]  /*08f0*/  R2UR UR4, R18 ;  /* 0x00000000120472ca */ /* 0x000fe400000e0000 */
[----:B------:R-:W-:Y:S02]  /*0900*/  R2UR UR5, R19 ;  /* 0x00000000130572ca */ /* 0x000fe400000e0000 */
[----:B------:R-:W-:-:S05]  /*0910*/  IADD3 R9, P0, PT, R7, R24, RZ ;  /* 0x0000001807097210 */ /* 0x000fca0007f1e0ff */
[----:B------:R-:W-:Y:S01]  /*0920*/  IMAD.X R10, RZ, RZ, R0, P0 ;  /* 0x000000ffff0a7224 */ /* 0x000fe200000e0600 */
[----:B------:R-:W-:-:S04]  /*0930*/  LEA R26, P0, R9, R12, 0x2 ;  /* 0x0000000c091a7211 */ /* 0x000fc800078010ff */
[----:B------:R-:W-:-:S05]  /*0940*/  LEA.HI.X R27, R9, R13, R10, 0x2, P0 ;  /* 0x0000000d091b7211 */ /* 0x000fca00000f140a */
[----:B------:R-:W2:Y:S01]  /*0950*/  LDG.E R26, desc[UR4][R26.64] ;  /* 0x000000041a1a7981 */ /* 0x000ea2000c1e1900 */
[----:B------:R-:W-:Y:S02]  /*0960*/  R2UR UR6, R18 ;  /* 0x00000000120672ca */ /* 0x000fe400000e0000 */
[----:B------:R-:W-:Y:S02]  /*0970*/  R2UR UR7, R19 ;  /* 0x00000000130772ca */ /* 0x000fe400000e0000 */
[----:B------:R-:W-:-:S04]  /*0980*/  LEA R8, P0, R9, R14, 0x3 ;  /* 0x0000000e09087211 */ /* 0x000fc800078018ff */
[----:B------:R-:W-:-:S07]  /*0990*/  LEA.HI.X R9, R9, R15, R10, 0x3, P0 ;  /* 0x0000000f09097211 */ /* 0x000fce00000f1c0a */
[----:B------:R-:W3:Y:S01]  /*09a0*/  LDG.E.64 R8, desc[UR6][R8.64] ;  /* 0x0000000608087981 */ /* 0x000ee2000c1e1b00 */
[----:B--2---:R-:W-:-:S04]  /*09b0*/  IMAD R11, R26, R16, R5 ;  /* 0x000000101a0b7224 */ /* 0x004fc800078e0205 */
[----:B------:R-:W-:-:S06]  /*09c0*/  IMAD.WIDE R10, R11, 0x8, R20 ;  /* 0x000000080b0a7825 */ /* 0x000fcc00078e0214 */
[----:B------:R-:W3:Y:S01]  /*09d0*/  LDG.E.64 R10, desc[UR4][R10.64] ;  /* 0x000000040a0a7981 */ /* 0x000ee2000c1e1b00 */
[----:B------:R-:W-:Y:S01]  /*09e0*/  BSSY.RECONVERGENT B1, `(.L_x_56) ;  /* 0x0000006000017945 */ /* 0x000fe20003800200 */
[----:B---3--:R-:W-:-:S11]  /*09f0*/  DMUL R22, R10, R8 ;  /* 0x000000080a167228 */ /* 0x008fd60000000000 */
.L_x_57:
[----:B------:R-:W0:Y:S02]  /*0a00*/  LDS.64 R8, [R17] ;  /* 0x0000000011087984 */ /* 0x000e240000000a00 */
[----:B0-----:R-:W-:-:S07]  /*0a10*/  DADD R10, R22, R8 ;  /* 0x00000000160a7229 */ /* 0x001fce0000000008 */
[----:B------:R-:W0:Y:S02]  /*0a20*/  ATOMS.CAST.SPIN.64 P0, [R17], R8, R10 ;  /* 0x000000081100758d */ /* 0x000e24000180040a */
[----:B0-----:R-:W-:Y:S05]  /*0a30*/  @!P0 BRA `(.L_x_57) ;  /* 0xfffffffc00f08947 */ /* 0x001fea000383ffff */
[----:B------:R-:W-:Y:S05]  /*0a40*/  BSYNC.RECONVERGENT B1 ;  /* 0x0000000000017941 */ /* 0x000fea0003800200 */
.L_x_56:
        /* <DEDUP_REMOVED lines=18> */
.L_x_59:
[----:B------:R-:W0:Y:S02]  /*0b70*/  LDS.64 R8, [R17] ;  /* 0x0000000011087984 */ /* 0x000e240000000a00 */
[----:B0-----:R-:W-:-:S07]  /*0b80*/  DADD R10, R22, R8 ;  /* 0x00000000160a7229 */ /* 0x001fce0000000008 */
[----:B------:R-:W0:Y:S02]  /*0b90*/  ATOMS.CAST.SPIN.64 P0, [R17], R8, R10 ;  /* 0x000000081100758d */ /* 0x000e24000180040a */
[----:B0-----:R-:W-:Y:S05]  /*0ba0*/  @!P0 BRA `(.L_x_59) ;  /* 0xfffffffc00f08947 */ /* 0x001fea000383ffff */
[----:B------:R-:W-:Y:S05]  /*0bb0*/  BSYNC.RECONVERGENT B1 ;  /* 0x0000000000017941 */ /* 0x000fea0003800200 */
.L_x_58:
[----:B------:R-:W-:Y:S01]  /*0bc0*/  IMAD.IADD R24, R24, 0x1, R3 ;  /* 0x0000000118187824 */ /* 0x000fe200078e0203 */
[----:B------:R-:W-:Y:S02]  /*0bd0*/  R2UR UR4, R18 ;  /* 0x00000000120472ca */ /* 0x000fe400000e0000 */
[----:B------:R-:W-:Y:S02]  /*0be0*/  R2UR UR5, R19 ;  /* 0x00000000130572ca */ /* 0x000fe400000e0000 */
[----:B------:R-:W-:-:S04]  /*0bf0*/  IADD3 R8, P0, PT, R7, R24, RZ ;  /* 0x0000001807087210 */ /* 0x000fc80007f1e0ff */
[----:B------:R-:W-:Y:S01]  /*0c00*/  LEA R12, P1, R8, R12, 0x2 ;  /* 0x0000000c080c7211 */ /* 0x000fe200078210ff */
[----:B------:R-:W-:-:S05]  /*0c10*/  IMAD.X R10, RZ, RZ, R0, P0 ;  /* 0x000000ffff0a7224 */ /* 0x000fca00000e0600 */
        /* <DEDUP_REMOVED lines=12> */
.L_x_61:
[----:B------:R-:W0:Y:S02]  /*0ce0*/  LDS.64 R8, [R17] ;  /* 0x0000000011087984 */ /* 0x000e240000000a00 */
[----:B0-----:R-:W-:-:S07]  /*0cf0*/  DADD R10, R22, R8 ;  /* 0x00000000160a7229 */ /* 0x001fce0000000008 */
[----:B------:R-:W0:Y:S02]  /*0d00*/  ATOMS.CAST.SPIN.64 P0, [R17], R8, R10 ;  /* 0x000000081100758d */ /* 0x000e24000180040a */
[----:B0-----:R-:W-:Y:S05]  /*0d10*/  @!P0 BRA `(.L_x_61) ;  /* 0xfffffffc00f08947 */ /* 0x001fea000383ffff */
[----:B------:R-:W-:Y:S05]  /*0d20*/  BSYNC.RECONVERGENT B1 ;  /* 0x0000000000017941 */ /* 0x000fea0003800200 */
.L_x_60:
[----:B------:R-:W-:-:S05]  /*0d30*/  IMAD.IADD R24, R24, 0x1, R3 ;  /* 0x0000000118187824 */ /* 0x000fca00078e0203 */
[----:B------:R-:W-:-:S13]  /*0d40*/  ISETP.GE.AND P0, PT, R24, R2, PT ;  /* 0x000000021800720c */ /* 0x000fda0003f06270 */
[----:B------:R-:W-:Y:S05]  /*0d50*/  @!P0 BRA `(.L_x_62) ;  /* 0xfffffff800788947 */ /* 0x000fea000383ffff */
.L_x_48:
[----:B------:R-:W-:Y:S05]  /*0d60*/  BSYNC.RECONVERGENT B0 ;  /* 0x0000000000007941 */ /* 0x000fea0003800200 */
.L_x_47:
[----:B------:R-:W-:-:S13]  /*0d70*/  ISETP.NE.AND P0, PT, R4, RZ, PT ;  /* 0x000000ff0400720c */ /* 0x000fda0003f05270 */
[----:B------:R-:W-:Y:S05]  /*0d80*/  @P0 EXIT ;  /* 0x000000000000094d */ /* 0x000fea0003800000 */
[----:B------:R-:W-:Y:S08]  /*0d90*/  BAR.SYNC.DEFER_BLOCKING 0x0 ;  /* 0x0000000000007b1d */ /* 0x000ff00000010000 */
[----:B------:R-:W0:Y:S01]  /*0da0*/  LDC R2, c[0x0][0x380] ;  /* 0x0000e000ff027b82 */ /* 0x000e220000000800 */
[----:B------:R-:W1:Y:S01]  /*0db0*/  LDS.64 R10, [R17] ;  /* 0x00000000110a7984 */ /* 0x000e620000000a00 */
[C---:B0-----:R-:W-:Y:S01]  /*0dc0*/  IMAD R0, R2.reuse, 0x8, R17 ;  /* 0x0000000802007824 */ /* 0x041fe200078e0211 */
[----:B------:R-:W-:-:S04]  /*0dd0*/  ISETP.GE.AND P0, PT, R2, 0x2, PT ;  /* 0x000000020200780c */ /* 0x000fc80003f06270 */
[----:B-1----:R0:W-:Y:S09]  /*0de0*/  STS.64 [R0], R10 ;  /* 0x0000000a00007388 */ /* 0x0021f20000000a00 */
[----:B------:R-:W-:Y:S05]  /*0df0*/  @!P0 BRA `(.L_x_63) ;  /* 0x0000000000548947 */ /* 0x000fea0003800000 */
[----:B------:R-:W1:Y:S02]  /*0e00*/  LDCU UR4, c[0x0][0x380] ;  /* 0x00007000ff0477ac */ /* 0x000e640008000800 */
[----:B-1----:R-:W-:-:S07]  /*0e10*/  IMAD.U32 R4, RZ, RZ, UR4 ;  /* 0x00000004ff047e24 */ /* 0x002fce000f8e00ff */
.L_x_64:
[----:B------:R-:W-:-:S04]  /*0e20*/  SHF.R.U32.HI R7, RZ, 0x1, R4 ;  /* 0x00000001ff077819 */ /* 0x000fc80000011604 */
[----:B------:R-:W-:-:S13]  /*0e30*/  ISETP.GE.U32.AND P0, PT, R5, R7, PT ;  /* 0x000000070500720c */ /* 0x000fda0003f06070 */
[----:B------:R-:W-:Y:S01]  /*0e40*/  @!P0 IMAD R8, R7, 0x8, R0 ;  /* 0x0000000807088824 */ /* 0x000fe200078e0200 */
[----:B------:R-:W0:Y:S05]  /*0e50*/  @!P0 LDS.64 R2, [R0] ;  /* 0x0000000000028984 */ /* 0x000e2a0000000a00 */
[----:B------:R-:W1:Y:S01]  /*0e60*/  @!P0 LDS.64 R8, [R8] ;  /* 0x0000000008088984 */ /* 0x000e620000000a00 */
[----:B0-----:R-:W-:Y:S01]  /*0e70*/  @!P0 IMAD.MOV.U32 R10, RZ, RZ, R3 ;  /* 0x000000ffff0a8224 */ /* 0x001fe200078e0003 */
[----:B-1----:R-:W-:Y:S01]  /*0e80*/  @!P0 DSETP.MAX.AND P1, P2, R2, R8, PT ;  /* 0x000000080200822a */ /* 0x002fe20003a2f000 */
[----:B------:R-:W-:Y:S02]  /*0e90*/  @!P0 IMAD.MOV.U32 R11, RZ, RZ, R9 ;  /* 0x000000ffff0b8224 */ /* 0x000fe400078e0009 */
[----:B------:R-:W-:-:S03]  /*0ea0*/  @!P0 IMAD.MOV.U32 R3, RZ, RZ, R8 ;  /* 0x000000ffff038224 */ /* 0x000fc600078e0008 */
[----:B------:R-:W-:Y:S02]  /*0eb0*/  @!P0 FSEL R10, R10, R11, P1 ;  /* 0x0000000b0a0a8208 */ /* 0x000fe40000800000 */
[----:B------:R-:W-:Y:S02]  /*0ec0*/  @!P0 LOP3.LUT R11, R11, 0x80000, RZ, 0xfc, !PT ;  /* 0x000800000b0b8812 */ /* 0x000fe400078efcff */
[----:B------:R-:W-:Y:S02]  /*0ed0*/  @!P0 SEL R2, R2, R3, P1 ;  /* 0x0000000302028207 */ /* 0x000fe40000800000 */
[----:B------:R-:W-:-:S05]  /*0ee0*/  @!P0 SEL R3, R11, R10, P2 ;  /* 0x0000000a0b038207 */ /* 0x000fca0001000000 */
[----:B------:R1:W-:Y:S01]  /*0ef0*/  @!P0 STS.64 [R0], R2 ;  /* 0x0000000200008388 */ /* 0x0003e20000000a00 */
[----:B------:R-:W-:Y:S01]  /*0f00*/  BAR.SYNC.DEFER_BLOCKING 0x0 ;  /* 0x0000000000007b1d */ /* 0x000fe20000010000 */
[----:B------:R-:W-:Y:S01]  /*0f10*/  ISETP.GT.U32.AND P0, PT, R4, 0x3, PT ;  /* 0x000000030400780c */ /* 0x000fe20003f04070 */
[----:B------:R-:W-:-:S12]  /*0f20*/  IMAD.MOV.U32 R4, RZ, RZ, R7 ;  /* 0x000000ffff047224 */ /* 0x000fd800078e0007 */
[----:B-1----:R-:W-:Y:S05]  /*0f30*/  @P0 BRA `(.L_x_64) ;  /* 0xfffffffc00b80947 */ /* 0x002fea000383ffff */
[----:B------:R1:W2:Y:S02]  /*0f40*/  LDS.64 R10, [R17] ;  /* 0x00000000110a7984 */ /* 0x0002a40000000a00 */
.L_x_63:
[----:B------:R-:W3:Y:S01]  /*0f50*/  S2UR UR5, SR_CgaCtaId ;  /* 0x00000000000579c3 */ /* 0x000ee20000008800 */
[----:B------:R-:W-:Y:S01]  /*0f60*/  UMOV UR4, 0x400 ;  /* 0x0000040000047882 */ /* 0x000fe20000000000 */
[----:B------:R-:W-:Y:S01]  /*0f70*/  IMAD.MOV.U32 R8, RZ, RZ, 0x652b82fe ;  /* 0x652b82feff087424 */ /* 0x000fe200078e00ff */
[----:B------:R-:W-:Y:S01]  /*0f80*/  BSSY.RECONVERGENT B0, `(.L_x_65) ;  /* 0x0000041000007945 */ /* 0x000fe20003800200 */
[----:B------:R-:W-:-:S04]  /*0f90*/  IMAD.MOV.U32 R9, RZ, RZ, 0x3ff71547 ;  /* 0x3ff71547ff097424 */ /* 0x000fc800078e00ff */
[----:B------:R-:W4:Y:S01]  /*0fa0*/  LDC R7, c[0x0][0x380] ;  /* 0x0000e000ff077b82 */ /* 0x000f220000000800 */
[----:B---3--:R-:W-:-:S03]  /*0fb0*/  ULEA UR4, UR5, UR4, 0x18 ;  /* 0x0000000405047291 */ /* 0x008fc6000f8ec0ff */
[----:B------:R-:W-:-:S03]  /*0fc0*/  UMOV UR5, 0x3fe62e42 ;  /* 0x3fe62e4200057882 */ /* 0x000fc60000000000 */
[C---:B----4-:R-:W-:Y:S01]  /*0fd0*/  LEA R4, R7.reuse, UR4, 0x3 ;  /* 0x0000000407047c11 */ /* 0x050fe2000f8e18ff */
[----:B------:R-:W-:Y:S01]  /*0fe0*/  UMOV UR4, 0xfefa39ef ;  /* 0xfefa39ef00047882 */ /* 0x000fe20000000000 */
[----:B------:R-:W-:-:S03]  /*0ff0*/  ISETP.GE.AND P0, PT, R7, 0x2, PT ;  /* 0x000000020700780c */ /* 0x000fc60003f06270 */
[----:B------:R3:W0:Y:S02]  /*1000*/  LDS.64 R2, [R4] ;  /* 0x0000000004027984 */ /* 0x0006240000000a00 */
[----:B---3--:R-:W-:Y:S01]  /*1010*/  IMAD R4, R7, 0x8, R4 ;  /* 0x0000000807047824 */ /* 0x008fe200078e0204 */
[----:B0-2---:R-:W-:-:S08]  /*1020*/  DADD R10, -R2, R10 ;  /* 0x00000000020a7229 */ /* 0x005fd0000000010a */
[----:B------:R-:W-:Y:S02]  /*1030*/  DFMA R8, R10, R8, 6.75539944105574400000e+15 ;  /* 0x433800000a08742b */ /* 0x000fe40000000008 */
[----:B------:R-:W-:-:S06]  /*1040*/  FSETP.GEU.AND P1, PT, |R11|, 4.1917929649353027344, PT ;  /* 0x4086232b0b00780b */ /* 0x000fcc0003f2e200 */
[----:B------:R-:W-:-:S08]  /*1050*/  DADD R12, R8, -6.75539944105574400000e+15 ;  /* 0xc3380000080c7429 */ /* 0x000fd00000000000 */
[----:B------:R-:W-:Y:S01]  /*1060*/  DFMA R14, R12, -UR4, R10 ;  /* 0x800000040c0e7c2b */ /* 0x000fe2000800000a */
[----:B------:R-:W-:Y:S01]  /*1070*/  UMOV UR4, 0x3b39803f ;  /* 0x3b39803f00047882 */ /* 0x000fe20000000000 */
[----:B------:R-:W-:-:S06]  /*1080*/  UMOV UR5, 0x3c7abc9e ;  /* 0x3c7abc9e00057882 */ /* 0x000fcc0000000000 */
        /* <DEDUP_REMOVED lines=31> */
[----:B------:R-:W-:Y:S01]  /*1280*/  DFMA R20, R12, R14, 1 ;  /* 0x3ff000000c14742b */ /* 0x000fe2000000000e */
[----:B------:R-:W-:-:S09]  /*1290*/  IMAD R15, R7, 0x8, R0 ;  /* 0x00000008070f7824 */ /* 0x000fd200078e0200 */
        /* <DEDUP_REMOVED lines=15> */
.L_x_66:
[----:B------:R-:W-:Y:S05]  /*1390*/  BSYNC.RECONVERGENT B0 ;  /* 0x0000000000007941 */ /* 0x000fea0003800200 */
.L_x_65:
[----:B------:R0:W-:Y:S01]  /*13a0*/  STS.64 [R15], R12 ;  /* 0x0000000c0f007388 */ /* 0x0001e20000000a00 */
[----:B------:R-:W-:Y:S06]  /*13b0*/  BAR.SYNC.DEFER_BLOCKING 0x0 ;  /* 0x0000000000007b1d */ /* 0x000fec0000010000 */
[----:B------:R-:W-:Y:S05]  /*13c0*/  @!P0 BRA `(.L_x_67) ;  /* 0x0000000000348947 */ /* 0x000fea0003800000 */
[----:B------:R-:W2:Y:S02]  /*13d0*/  LDCU UR4, c[0x0][0x380] ;  /* 0x00007000ff0477ac */ /* 0x000ea40008000800 */
[----:B--2---:R-:W-:-:S07]  /*13e0*/  IMAD.U32 R0, RZ, RZ, UR4 ;  /* 0x00000004ff007e24 */ /* 0x004fce000f8e00ff */
.L_x_68:
[----:B0-----:R-:W-:-:S04]  /*13f0*/  SHF.R.U32.HI R12, RZ, 0x1, R0 ;  /* 0x00000001ff0c7819 */ /* 0x001fc80000011600 */
[----:B------:R-:W-:-:S13]  /*1400*/  ISETP.GE.U32.AND P0, PT, R5, R12, PT ;  /* 0x0000000c0500720c */ /* 0x000fda0003f06070 */
[----:B------:R-:W-:Y:S01]  /*1410*/  @!P0 IMAD R7, R12, 0x8, R15 ;  /* 0x000000080c078824 */ /* 0x000fe200078e020f */
[----:B------:R-:W-:Y:S04]  /*1420*/  @!P0 LDS.64 R10, [R15] ;  /* 0x000000000f0a8984 */ /* 0x000fe80000000a00 */
[----:B------:R-:W0:Y:S02]  /*1430*/  @!P0 LDS.64 R8, [R7] ;  /* 0x0000000007088984 */ /* 0x000e240000000a00 */
[----:B0-----:R-:W-:-:S07]  /*1440*/  @!P0 DADD R8, R8, R10 ;  /* 0x0000000008088229 */ /* 0x001fce000000000a */
[----:B------:R2:W-:Y:S01]  /*1450*/  @!P0 STS.64 [R15], R8 ;  /* 0x000000080f008388 */ /* 0x0005e20000000a00 */
[----:B------:R-:W-:Y:S01]  /*1460*/  BAR.SYNC.DEFER_BLOCKING 0x0 ;  /* 0x0000000000007b1d */ /* 0x000fe20000010000 */
[----:B------:R-:W-:Y:S01]  /*1470*/  ISETP.GT.U32.AND P0, PT, R0, 0x3, PT ;  /* 0x000000030000780c */ /* 0x000fe20003f04070 */
[----:B------:R-:W-:-:S12]  /*1480*/  IMAD.MOV.U32 R0, RZ, RZ, R12 ;  /* 0x000000ffff007224 */ /* 0x000fd800078e000c */
[----:B--2---:R-:W-:Y:S05]  /*1490*/  @P0 BRA `(.L_x_68) ;  /* 0xfffffffc00d40947 */ /* 0x004fea000383ffff */
.L_x_67:
[----:B------:R-:W2:Y:S02]  /*14a0*/  LDS.64 R8, [R4] ;  /* 0x0000000004087984 */ /* 0x000ea40000000a00 */
[----:B--2---:R-:W-:Y:S01]  /*14b0*/  ISETP.GT.AND P0, PT, R9, 0xfffff, PT ;  /* 0x000fffff0900780c */ /* 0x004fe20003f04270 */
[----:B------:R-:W-:Y:S02]  /*14c0*/  IMAD.MOV.U32 R10, RZ, RZ, R8 ;  /* 0x000000ffff0a7224 */ /* 0x000fe400078e0008 */
[--C-:B------:R-:W-:Y:S02]  /*14d0*/  IMAD.MOV.U32 R11, RZ, RZ, R9.reuse ;  /* 0x000000ffff0b7224 */ /* 0x100fe400078e0009 */
[----:B------:R-:W-:-:S08]  /*14e0*/  IMAD.MOV.U32 R7, RZ, RZ, R9 ;  /* 0x000000ffff077224 */ /* 0x000fd000078e0009 */
        /* <DEDUP_REMOVED lines=26> */
[----:B------:R-:W0:Y:S02]  /*1690*/  MUFU.RCP64H R11, R21 ;  /* 0x00000015000b7308 */ /* 0x000e240000001800 */
[----:B0-----:R-:W-:-:S08]  /*16a0*/  DFMA R12, -R20, R10, 1 ;  /* 0x3ff00000140c742b */ /* 0x001fd0000000010a */
        /* <DEDUP_REMOVED lines=33> */
[----:B------:R-:W-:Y:S02]  /*18c0*/  UMOV UR5, 0x3fe62e42 ;  /* 0x3fe62e4200057882 */ /* 0x000fe40000000000 */
[----:B------:R-:W-:Y:S01]  /*18d0*/  DFMA R22, R20, -UR4, R8 ;  /* 0x8000000414167c2b */ /* 0x000fe20008000008 */
[----:B------:R-:W-:Y:S01]  /*18e0*/  UMOV UR4, 0x3b39803f ;  /* 0x3b39803f00047882 */ /* 0x000fe20000000000 */
[----:B------:R-:W-:Y:S02]  /*18f0*/  UMOV UR5, 0x3c7abc9e ;  /* 0x3c7abc9e00057882 */ /* 0x000fe40000000000 */
[----:B------:R-:W-:-:S04]  /*1900*/  DMUL R24, R14, R24 ;  /* 0x000000180e187228 */ /* 0x000fc80000000000 */
[----:B------:R-:W-:-:S04]  /*1910*/  DADD R22, -R12, R22 ;  /* 0x000000000c167229 */ /* 0x000fc80000000116 */
[----:B------:R-:W-:-:S08]  /*1920*/  DFMA R24, R12, R24, R26 ;  /* 0x000000180c18722b */ /* 0x000fd0000000001a */
[----:B------:R-:W-:-:S08]  /*1930*/  DADD R22, R24, -R22 ;  /* 0x0000000018167229 */ /* 0x000fd00000000816 */
[----:B------:R-:W-:-:S08]  /*1940*/  DFMA R22, R20, UR4, R22 ;  /* 0x0000000414167c2b */ /* 0x000fd00008000016 */
[----:B------:R-:W-:Y:S01]  /*1950*/  DADD R8, R8, R22 ;  /* 0x0000000008087229 */ /* 0x000fe20000000016 */
[----:B------:R-:W-:Y:S10]  /*1960*/  BRA `(.L_x_70) ;  /* 0x0000000000187947 */ /* 0x000ff40003800000 */
.L_x_69:
[----:B------:R-:W-:Y:S01]  /*1970*/  IMAD.MOV.U32 R8, RZ, RZ, 0x0 ;  /* 0x00000000ff087424 */ /* 0x000fe200078e00ff */
[----:B------:R-:W-:Y:S01]  /*1980*/  LOP3.LUT P0, RZ, R11, 0x7fffffff, RZ, 0xc0, !PT ;  /* 0x7fffffff0bff7812 */ /* 0x000fe2000780c0ff */
[----:B------:R-:W-:-:S06]  /*1990*/  IMAD.MOV.U32 R9, RZ, RZ, 0x7ff00000 ;  /* 0x7ff00000ff097424 */ /* 0x000fcc00078e00ff */
[----:B------:R-:W-:-:S10]  /*19a0*/  DFMA R8, R10, R8, +INF ;  /* 0x7ff000000a08742b */ /* 0x000fd40000000008 */
[----:B------:R-:W-:Y:S02]  /*19b0*/  FSEL R8, R8, RZ, P0 ;  /* 0x000000ff08087208 */ /* 0x000fe40000000000 */
[----:B------:R-:W-:-:S07]  /*19c0*/  FSEL R9, R9, -QNAN , P0 ;  /* 0xfff0000009097808 */ /* 0x000fce0000000000 */
.L_x_70:
[----:B------:R-:W2:Y:S01]  /*19d0*/  LDS.64 R10, [R17] ;  /* 0x00000000110a7984 */ /* 0x000ea20000000a00 */
[----:B0-----:R-:W0:Y:S01]  /*19e0*/  LDC.64 R12, c[0x0][0x390] ;  /* 0x0000e400ff0c7b82 */ /* 0x001e220000000a00 */
[----:B------:R-:W3:Y:S01]  /*19f0*/  LDCU UR4, c[0x0][0x380] ;  /* 0x00007000ff0477ac */ /* 0x000ee20008000800 */
[----:B------:R-:W-:Y:S02]  /*1a00*/  R2UR UR6, R18 ;  /* 0x00000000120672ca */ /* 0x000fe400000e0000 */
[----:B------:R-:W-:Y:S01]  /*1a10*/  R2UR UR7, R19 ;  /* 0x00000000130772ca */ /* 0x000fe200000e0000 */
[----:B--2---:R-:W-:Y:S01]  /*1a20*/  DADD R10, -R2, R10 ;  /* 0x00000000020a7229 */ /* 0x004fe2000000010a */
[----:B---3--:R-:W-:-:S04]  /*1a30*/  IMAD R3, R6, UR4, R5 ;  /* 0x0000000406037c24 */ /* 0x008fc8000f8e0205 */
[----:B0-----:R-:W-:-:S03]  /*1a40*/  IMAD.WIDE R2, R3, 0x8, R12 ;  /* 0x0000000803027825 */ /* 0x001fc600078e020c */
[----:B------:R-:W-:-:S07]  /*1a50*/  DADD R8, R10, -R8 ;  /* 0x000000000a087229 */ /* 0x000fce0000000808 */
[----:B------:R-:W-:Y:S04]  /*1a60*/  STS.64 [R17], R8 ;  /* 0x0000000811007388 */ /* 0x000fe80000000a00 */
[----:B------:R-:W-:Y:S01]  /*1a70*/  STG.E.64 desc[UR6][R2.64], R8 ;  /* 0x0000000802007986 */ /* 0x000fe2000c101b06 */
[----:B------:R-:W-:Y:S05]  /*1a80*/  EXIT ;  /* 0x000000000000794d */ /* 0x000fea0003800000 */
.L_x_71:
        /* <DEDUP_REMOVED lines=15> */
.L_x_98:


//--------------------- .text._Z3AX_iPdS_PiS0_S_i --------------------------
	.section	.text._Z3AX_iPdS_PiS0_S_i,"ax",@progbits
	.align	128
        .global         _Z3AX_iPdS_PiS0_S_i
        .type           _Z3AX_iPdS_PiS0_S_i,@function
        .size           _Z3AX_iPdS_PiS0_S_i,(.L_x_99 - _Z3AX_iPdS_PiS0_S_i)
        .other          _Z3AX_iPdS_PiS0_S_i,@"STO_CUDA_ENTRY STV_DEFAULT"
_Z3AX_iPdS_PiS0_S_i:
.text._Z3AX_iPdS_PiS0_S_i:
[----:B------:R-:W-:Y:S01]  /*0000*/  LDC R1, c[0x0][0x37c] ;  /* 0x0000df00ff017b82 */ /* 0x000fe20000000800 */
[----:B------:R-:W0:Y:S07]  /*0010*/  S2R R3, SR_TID.X ;  /* 0x0000000000037919 */ /* 0x000e2e0000002100 */
[----:B------:R-:W0:Y:S01]  /*0020*/  S2UR UR4, SR_CTAID.X ;  /* 0x00000000000479c3 */ /* 0x000e220000002500 */
[----:B------:R-:W1:Y:S07]  /*0030*/  LDCU UR5, c[0x0][0x3b0] ;  /* 0x00007600ff0577ac */ /* 0x000e6e0008000800 */
[----:B------:R-:W0:Y:S02]  /*0040*/  LDC R0, c[0x0][0x360] ;  /* 0x0000d800ff007b82 */ /* 0x000e240000000800 */
[----:B0-----:R-:W-:-:S05]  /*0050*/  IMAD R3, R0, UR4, R3 ;  /* 0x0000000400037c24 */ /* 0x001fca000f8e0203 */
[----:B-1----:R-:W-:-:S13]  /*0060*/  ISETP.GE.AND P0, PT, R3, UR5, PT ;  /* 0x0000000503007c0c */ /* 0x002fda000bf06270 */
[----:B------:R-:W-:Y:S05]  /*0070*/  @P0 EXIT ;  /* 0x000000000000094d */ /* 0x000fea0003800000 */
[----:B------:R-:W0:Y:S01]  /*0080*/  LDC.64 R4, c[0x0][0x398] ;  /* 0x0000e600ff047b82 */ /* 0x000e220000000a00 */
[----:B------:R-:W1:Y:S01]  /*0090*/  LDCU.64 UR8, c[0x0][0x358] ;  /* 0x00006b00ff0877ac */ /* 0x000e620008000a00 */
[----:B0-----:R-:W-:-:S05]  /*00a0*/  IMAD.WIDE R4, R3, 0x4, R4 ;  /* 0x0000000403047825 */ /* 0x001fca00078e0204 */
[----:B-1----:R-:W2:Y:S04]  /*00b0*/  LDG.E R0, desc[UR8][R4.64] ;  /* 0x0000000804007981 */ /* 0x002ea8000c1e1900 */
[----:B------:R-:W2:Y:S02]  /*00c0*/  LDG.E R7, desc[UR8][R4.64+0x4] ;  /* 0x0000040804077981 */ /* 0x000ea4000c1e1900 */
[----:B--2---:R-:W-:-:S05]  /*00d0*/  IMAD.IADD R2, R7, 0x1, -R0 ;  /* 0x0000000107027824 */ /* 0x004fca00078e0a00 */
[----:B------:R-:W-:-:S13]  /*00e0*/  ISETP.GE.AND P0, PT, R2, 0x1, PT ;  /* 0x000000010200780c */ /* 0x000fda0003f06270 */
[----:B------:R-:W-:Y:S05]  /*00f0*/  @!P0 EXIT ;  /* 0x000000000000894d */ /* 0x000fea0003800000 */
[----:B------:R-:W0:Y:S02]  /*0100*/  LDC R6, c[0x0][0x380] ;  /* 0x0000e000ff067b82 */ /* 0x000e240000000800 */
[----:B0-----:R-:W-:-:S13]  /*0110*/  ISETP.GE.AND P0, PT, R6, 0x1, PT ;  /* 0x000000010600780c */ /* 0x001fda0003f06270 */
[----:B------:R-:W-:Y:S05]  /*0120*/  @!P0 EXIT ;  /* 0x000000000000894d */ /* 0x000fea0003800000 */
[----:B------:R-:W0:Y:S01]  /*0130*/  LDCU.64 UR6, c[0x0][0x388] ;  /* 0x00007100ff0677ac */ /* 0x000e220008000a00 */
[C---:B------:R-:W-:Y:S01]  /*0140*/  LOP3.LUT R4, R6.reuse, 0x7ffffff8, RZ, 0xc0, !PT ;  /* 0x7ffffff806047812 */ /* 0x040fe200078ec0ff */
[----:B------:R-:W-:Y:S01]  /*0150*/  IMAD R3, R3, R6, RZ ;  /* 0x0000000603037224 */ /* 0x000fe200078e02ff */
[C---:B------:R-:W-:Y:S01]  /*0160*/  LOP3.LUT R5, R6.reuse, 0x7, RZ, 0xc0, !PT ;  /* 0x0000000706057812 */ /* 0x040fe200078ec0ff */
[----:B------:R-:W1:Y:S01]  /*0170*/  LDCU.64 UR4, c[0x0][0x390] ;  /* 0x00007200ff0477ac */ /* 0x000e620008000a00 */
[----:B------:R-:W-:Y:S01]  /*0180*/  LOP3.LUT R6, R6, 0x3, RZ, 0xc0, !PT ;  /* 0x0000000306067812 */ /* 0x000fe200078ec0ff */
[----:B------:R-:W-:Y:S01]  /*0190*/  IMAD.MOV.U32 R7, RZ, RZ, RZ ;  /* 0x000000ffff077224 */ /* 0x000fe200078e00ff */
[----:B------:R-:W-:Y:S01]  /*01a0*/  IADD3 R8, PT, PT, -R4, RZ, RZ ;  /* 0x000000ff04087210 */ /* 0x000fe20007ffe1ff */
[----:B0-----:R-:W-:Y:S02]  /*01b0*/  UIADD3 UR6, UP0, UPT, UR6, 0x20, URZ ;  /* 0x0000002006067890 */ /* 0x001fe4000ff1e0ff */
[----:B-1----:R-:W-:-:S02]  /*01c0*/  UIADD3 UR4, UP1, UPT, UR4, 0x20, URZ ;  /* 0x0000002004047890 */ /* 0x002fc4000ff3e0ff */
[----:B------:R-:W-:Y:S02]  /*01d0*/  UIADD3.X UR7, UPT, UPT, URZ, UR7, URZ, UP0, !UPT ;  /* 0x00000007ff077290 */ /* 0x000fe400087fe4ff */
[----:B------:R-:W-:-:S12]  /*01e0*/  UIADD3.X UR5, UPT, UPT, URZ, UR5, URZ, UP1, !UPT ;  /* 0x00000005ff057290 */ /* 0x000fd80008ffe4ff */
.L_x_76:
[----:B0-----:R-:W0:Y:S01]  /*01f0*/  LDCU.128 UR12, c[0x0][0x3a0] ;  /* 0x00007400ff0c77ac */ /* 0x001e220008000c00 */
[C---:B------:R-:W-:Y:S01]  /*0200*/  IADD3 R11, P0, PT, R0.reuse, R7, RZ ;  /* 0x00000007000b7210 */ /* 0x040fe20007f1e0ff */
[----:B-1----:R-:W1:Y:S03]  /*0210*/  LDC R9, c[0x0][0x380] ;  /* 0x0000e000ff097b82 */ /* 0x002e660000000800 */
[----:B---3--:R-:W-:Y:S02]  /*0220*/  LEA.HI.X.SX32 R14, R0, RZ, 0x1, P0 ;  /* 0x000000ff000e7211 */ /* 0x008fe400000f0eff */
[----:B0-----:R-:W-:-:S04]  /*0230*/  LEA R12, P1, R11, UR12, 0x2 ;  /* 0x0000000c0b0c7c11 */ /* 0x001fc8000f8210ff */
[----:B------:R-:W-:-:S05]  /*0240*/  LEA.HI.X R13, R11, UR13, R14, 0x2, P1 ;  /* 0x0000000d0b0d7c11 */ /* 0x000fca00088f140e */
[----:B------:R-:W2:Y:S01]  /*0250*/  LDG.E R12, desc[UR8][R12.64] ;  /* 0x000000080c0c7981 */ /* 0x000ea2000c1e1900 */
[----:B-1----:R-:W-:Y:S01]  /*0260*/  ISETP.GE.U32.AND P1, PT, R9, 0x8, PT ;  /* 0x000000080900780c */ /* 0x002fe20003f26070 */
[----:B------:R-:W-:Y:S01]  /*0270*/  VIADD R7, R7, 0x1 ;  /* 0x0000000107077836 */ /* 0x000fe20000000000 */
[----:B------:R-:W-:Y:S01]  /*0280*/  LEA R10, P2, R11, UR14, 0x3 ;  /* 0x0000000e0b0a7c11 */ /* 0x000fe2000f8418ff */
[----:B------:R-:W-:-:S03]  /*0290*/  IMAD.MOV.U32 R23, RZ, RZ, RZ ;  /* 0x000000ffff177224 */ /* 0x000fc600078e00ff */
[----:B------:R-:W-:Y:S02]  /*02a0*/  LEA.HI.X R11, R11, UR15, R14, 0x3, P2 ;  /* 0x0000000f0b0b7c11 */ /* 0x000fe400090f1c0e */
[----:B------:R-:W-:Y:S01]  /*02b0*/  ISETP.NE.AND P0, PT, R7, R2, PT ;  /* 0x000000020700720c */ /* 0x000fe20003f05270 */
[----:B--2---:R-:W-:-:S04]  /*02c0*/  IMAD R22, R12, R9, RZ ;  /* 0x000000090c167224 */ /* 0x004fc800078e02ff */
[----:B------:R-:W-:Y:S08]  /*02d0*/  @!P1 BRA `(.L_x_72) ;  /* 0x0000000000dc9947 */ /* 0x000ff00003800000 */
[----:B------:R-:W-:Y:S01]  /*02e0*/  MOV R24, R3 ;  /* 0x0000000300187202 */ /* 0x000fe20000000f00 */
[----:B------:R-:W-:Y:S02]  /*02f0*/  IMAD.MOV.U32 R23, RZ, RZ, R22 ;  /* 0x000000ffff177224 */ /* 0x000fe400078e0016 */
[----:B------:R-:W-:-:S07]  /*0300*/  IMAD.MOV.U32 R25, RZ, RZ, R8 ;  /* 0x000000ffff197224 */ /* 0x000fce00078e0008 */
.L_x_73:
[----:B------:R-:W-:Y:S01]  /*0310*/  MOV R12, UR6 ;  /* 0x00000006000c7c02 */ /* 0x000fe20008000f00 */
[----:B------:R-:W-:Y:S01]  /*0320*/  IMAD.U32 R13, RZ, RZ, UR7 ;  /* 0x00000007ff0d7e24 */ /* 0x000fe2000f8e00ff */
[----:B-1----:R-:W-:Y:S01]  /*0330*/  MOV R15, UR5 ;  /* 0x00000005000f7c02 */ /* 0x002fe20008000f00 */
[----:B------:R-:W-:Y:S01]  /*0340*/  IMAD.U32 R14, RZ, RZ, UR4 ;  /* 0x00000004ff0e7e24 */ /* 0x000fe2000f8e00ff */
[----:B------:R-:W2:Y:S01]  /*0350*/  LDG.E.64 R18, desc[UR8][R10.64] ;  /* 0x000000080a127981 */ /* 0x000ea2000c1e1b00 */
[----:B------:R-:W-:-:S04]  /*0360*/  IMAD.WIDE R12, R23, 0x8, R12 ;  /* 0x00000008170c7825 */ /* 0x000fc800078e020c */
[----:B------:R-:W-:Y:S01]  /*0370*/  IMAD.WIDE R14, R24, 0x8, R14 ;  /* 0x00000008180e7825 */ /* 0x000fe200078e020e */
[----:B------:R-:W2:Y:S04]  /*0380*/  LDG.E.64 R20, desc[UR8][R12.64+-0x20] ;  /* 0xffffe0080c147981 */ /* 0x000ea8000c1e1b00 */
[----:B------:R-:W2:Y:S02]  /*0390*/  LDG.E.64 R16, desc[UR8][R14.64+-0x20] ;  /* 0xffffe0080e107981 */ /* 0x000ea4000c1e1b00 */
[----:B--2---:R-:W-:Y:S02]  /*03a0*/  DFMA R26, R20, R18, R16 ;  /* 0x00000012141a722b */ /* 0x004fe40000000010 */
[----:B------:R-:W2:Y:S05]  /*03b0*/  LDG.E.64 R16, desc[UR8][R14.64+-0x18] ;  /* 0xffffe8080e107981 */ /* 0x000eaa000c1e1b00 */
[----:B------:R2:W-:Y:S04]  /*03c0*/  STG.E.64 desc[UR8][R14.64+-0x20], R26 ;  /* 0xffffe01a0e007986 */ /* 0x0005e8000c101b08 */
[----:B------:R-:W2:Y:S04]  /*03d0*/  LDG.E.64 R20, desc[UR8][R12.64+-0x18] ;  /* 0xffffe8080c147981 */ /* 0x000ea8000c1e1b00 */
[----:B------:R-:W2:Y:S02]  /*03e0*/  LDG.E.64 R18, desc[UR8][R10.64] ;  /* 0x000000080a127981 */ /* 0x000ea4000c1e1b00 */
[----:B--2---:R-:W-:-:S02]  /*03f0*/  DFMA R26, R20, R18, R16 ;  /* 0x00000012141a722b */ /* 0x004fc40000000010 */
[----:B------:R-:W2:Y:S05]  /*0400*/  LDG.E.64 R16, desc[UR8][R14.64+-0x10] ;  /* 0xfffff0080e107981 */ /* 0x000eaa000c1e1b00 */
[----:B------:R0:W-:Y:S04]  /*0410*/  STG.E.64 desc[UR8][R14.64+-0x18], R26 ;  /* 0xffffe81a0e007986 */ /* 0x0001e8000c101b08 */
[----:B------:R-:W2:Y:S04]  /*0420*/  LDG.E.64 R20, desc[UR8][R12.64+-0x10] ;  /* 0xfffff0080c147981 */ /* 0x000ea8000c1e1b00 */
[----:B------:R-:W2:Y:S02]  /*0430*/  LDG.E.64 R18, desc[UR8][R10.64] ;  /* 0x000000080a127981 */ /* 0x000ea4000c1e1b00 */
[----:B--2---:R-:W-:-:S02]  /*0440*/  DFMA R28, R20, R18, R16 ;  /* 0x00000012141c722b */ /* 0x004fc40000000010 */
[----:B------:R-:W0:Y:S05]  /*0450*/  LDG.E.64 R16, desc[UR8][R14.64+-0x8] ;  /* 0xfffff8080e107981 */ /* 0x000e2a000c1e1b00 */
[----:B------:R-:W-:Y:S04]  /*0460*/  STG.E.64 desc[UR8][R14.64+-0x10], R28 ;  /* 0xfffff01c0e007986 */ /* 0x000fe8000c101b08 */
[----:B------:R-:W0:Y:S04]  /*0470*/  LDG.E.64 R20, desc[UR8][R12.64+-0x8] ;  /* 0xfffff8080c147981 */ /* 0x000e28000c1e1b00 */
[----:B------:R-:W0:Y:S02]  /*0480*/  LDG.E.64 R18, desc[UR8][R10.64] ;  /* 0x000000080a127981 */ /* 0x000e24000c1e1b00 */
[----:B0-----:R-:W-:-:S02]  /*0490*/  DFMA R26, R20, R18, R16 ;  /* 0x00000012141a722b */ /* 0x001fc40000000010 */
        /* <DEDUP_REMOVED lines=11> */
[----:B------:R1:W-:Y:S04]  /*0550*/  STG.E.64 desc[UR8][R14.64+0x8], R28 ;  /* 0x0000081c0e007986 */ /* 0x0003e8000c101b08 */
[----:B------:R-:W0:Y:S04]  /*0560*/  LDG.E.64 R18, desc[UR8][R12.64+0x10] ;  /* 0x000010080c127981 */ /* 0x000e28000c1e1b00 */
[----:B------:R-:W0:Y:S02]  /*0570*/  LDG.E.64 R20, desc[UR8][R10.64] ;  /* 0x000000080a147981 */ /* 0x000e24000c1e1b00 */
[----:B0-----:R-:W-:-:S02]  /*0580*/  DFMA R26, R18, R20, R16 ;  /* 0x00000014121a722b */ /* 0x001fc40000000010 */
[----:B------:R-:W2:Y:S05]  /*0590*/  LDG.E.64 R16, desc[UR8][R14.64+0x18] ;  /* 0x000018080e107981 */ /* 0x000eaa000c1e1b00 */
[----:B------:R1:W-:Y:S04]  /*05a0*/  STG.E.64 desc[UR8][R14.64+0x10], R26 ;  /* 0x0000101a0e007986 */ /* 0x0003e8000c101b08 */
[----:B------:R-:W2:Y:S04]  /*05b0*/  LDG.E.64 R20, desc[UR8][R12.64+0x18] ;  /* 0x000018080c147981 */ /* 0x000ea8000c1e1b00 */
[----:B------:R-:W2:Y:S01]  /*05c0*/  LDG.E.64 R18, desc[UR8][R10.64] ;  /* 0x000000080a127981 */ /* 0x000ea2000c1e1b00 */
[----:B------:R-:W-:-:S05]  /*05d0*/  VIADD R25, R25, 0x8 ;  /* 0x0000000819197836 */ /* 0x000fca0000000000 */
[----:B------:R-:W-:Y:S01]  /*05e0*/  ISETP.NE.AND P1, PT, R25, RZ, PT ;  /* 0x000000ff1900720c */ /* 0x000fe20003f25270 */
[----:B------:R-:W-:Y:S01]  /*05f0*/  VIADD R23, R23, 0x8 ;  /* 0x0000000817177836 */ /* 0x000fe20000000000 */
[----:B------:R-:W-:Y:S01]  /*0600*/  IADD3 R24, PT, PT, R24, 0x8, RZ ;  /* 0x0000000818187810 */ /* 0x000fe20007ffe0ff */
[----:B--2---:R-:W-:-:S07]  /*0610*/  DFMA R16, R20, R18, R16 ;  /* 0x000000121410722b */ /* 0x004fce0000000010 */
[----:B------:R1:W-:Y:S03]  /*0620*/  STG.E.64 desc[UR8][R14.64+0x18], R16 ;  /* 0x000018100e007986 */ /* 0x0003e6000c101b08 */
[----:B------:R-:W-:Y:S05]  /*0630*/  @P1 BRA `(.L_x_73) ;  /* 0xfffffffc00341947 */ /* 0x000fea000383ffff */
[----:B------:R-:W-:-:S07]  /*0640*/  IMAD.MOV.U32 R23, RZ, RZ, R4 ;  /* 0x000000ffff177224 */ /* 0x000fce00078e0004 */
.L_x_72:
[----:B------:R-:W-:-:S13]  /*0650*/  ISETP.NE.AND P1, PT, R5, RZ, PT ;  /* 0x000000ff0500720c */ /* 0x000fda0003f25270 */
[----:B------:R-:W-:Y:S05]  /*0660*/  @!P1 BRA `(.L_x_74) ;  /* 0x0000000000f89947 */ /* 0x000fea0003800000 */
[----:B------:R-:W-:Y:S02]  /*0670*/  IADD3 R12, PT, PT, R5, -0x1, RZ ;  /* 0xffffffff050c7810 */ /* 0x000fe40007ffe0ff */
[----:B------:R-:W-:Y:S02]  /*0680*/  ISETP.NE.AND P2, PT, R6, RZ, PT ;  /* 0x000000ff0600720c */ /* 0x000fe40003f45270 */
[----:B------:R-:W-:-:S13]  /*0690*/  ISETP.GE.U32.AND P1, PT, R12, 0x3, PT ;  /* 0x000000030c00780c */ /* 0x000fda0003f26070 */
[----:B------:R-:W-:Y:S05]  /*06a0*/  @!P1 BRA `(.L_x_75) ;  /* 0x00000000006c9947 */ /* 0x000fea0003800000 */
[----:B------:R-:W0:Y:S01]  /*06b0*/  LDC.64 R20, c[0x0][0x388] ;  /* 0x0000e200ff147b82 */ /* 0x000e220000000a00 */
[----:B-1----:R-:W-:Y:S01]  /*06c0*/  IADD3 R15, PT, PT, R3, R23, RZ ;  /* 0x00000017030f7210 */ /* 0x002fe20007ffe0ff */
[----:B------:R-:W-:-:S06]  /*06d0*/  IMAD.IADD R13, R22, 0x1, R23 ;  /* 0x00000001160d7824 */ /* 0x000fcc00078e0217 */
[----:B------:R-:W1:Y:S01]  /*06e0*/  LDC.64 R18, c[0x0][0x390] ;  /* 0x0000e400ff127b82 */ /* 0x000e620000000a00 */
[----:B0-----:R-:W-:-:S05]  /*06f0*/  IMAD.WIDE R20, R13, 0x8, R20 ;  /* 0x000000080d147825 */ /* 0x001fca00078e0214 */
[----:B------:R-:W2:Y:S01]  /*0700*/  LDG.E.64 R16, desc[UR8][R20.64] ;  /* 0x0000000814107981 */ /* 0x000ea2000c1e1b00 */
[----:B-1----:R-:W-:-:S03]  /*0710*/  IMAD.WIDE R18, R15, 0x8, R18 ;  /* 0x000000080f127825 */ /* 0x002fc600078e0212 */
        /* <DEDUP_REMOVED lines=16> */
[----:B------:R-:W2:Y:S01]  /*0820*/  LDG.E.64 R14, desc[UR8][R10.64] ;  /* 0x000000080a0e7981 */ /* 0x000ea2000c1e1b00 */
[----:B------:R-:W-:Y:S01]  /*0830*/  VIADD R23, R23, 0x4 ;  /* 0x0000000417177836 */ /* 0x000fe20000000000 */
[----:B--2---:R-:W-:-:S07]  /*0840*/  DFMA R12, R16, R14, R12 ;  /* 0x0000000e100c722b */ /* 0x004fce000000000c */
[----:B------:R0:W-:Y:S04]  /*0850*/  STG.E.64 desc[UR8][R18.64+0x18], R12 ;  /* 0x0000180c12007986 */ /* 0x0001e8000c101b08 */
.L_x_75:
[----:B------:R-:W-:Y:S05]  /*0860*/  @!P2 BRA `(.L_x_74) ;  /* 0x000000000078a947 */ /* 0x000fea0003800000 */
[----:B------:R-:W-:-:S13]  /*0870*/  ISETP.NE.AND P1, PT, R6, 0x1, PT ;  /* 0x000000010600780c */ /* 0x000fda0003f25270 */
[----:B01----:R-:W0:Y:S01]  /*0880*/  @P1 LDC.64 R26, c[0x0][0x388] ;  /* 0x0000e200ff1a1b82 */ /* 0x003e220000000a00 */
[----:B------:R-:W-:Y:S01]  /*0890*/  @P1 IADD3 R15, PT, PT, R22, R23, RZ ;  /* 0x00000017160f1210 */ /* 0x000fe20007ffe0ff */
[----:B------:R-:W-:-:S06]  /*08a0*/  @P1 IMAD.IADD R17, R3, 0x1, R23 ;  /* 0x0000000103111824 */ /* 0x000fcc00078e0217 */
[----:B------:R-:W1:Y:S01]  /*08b0*/  @P1 LDC.64 R12, c[0x0][0x390] ;  /* 0x0000e400ff0c1b82 */ /* 0x000e620000000a00 */
[----:B0-----:R-:W-:-:S05]  /*08c0*/  @P1 IMAD.WIDE R26, R15, 0x8, R26 ;  /* 0x000000080f1a1825 */ /* 0x001fca00078e021a */
[----:B------:R-:W2:Y:S01]  /*08d0*/  @P1 LDG.E.64 R18, desc[UR8][R26.64] ;  /* 0x000000081a121981 */ /* 0x000ea2000c1e1b00 */
[----:B-1----:R-:W-:-:S03]  /*08e0*/  @P1 IMAD.WIDE R12, R17, 0x8, R12 ;  /* 0x00000008110c1825 */ /* 0x002fc600078e020c */
[----:B------:R-:W2:Y:S04]  /*08f0*/  @P1 LDG.E.64 R16, desc[UR8][R10.64] ;  /* 0x000000080a101981 */ /* 0x000ea8000c1e1b00 */
[----:B------:R-:W2:Y:S01]  /*0900*/  @P1 LDG.E.64 R14, desc[UR8][R12.64] ;  /* 0x000000080c0e1981 */ /* 0x000ea2000c1e1b00 */
[----:B------:R-:W-:-:S13]  /*0910*/  LOP3.LUT P2, RZ, R9, 0x1, RZ, 0xc0, !PT ;  /* 0x0000000109ff7812 */ /* 0x000fda000784c0ff */
[----:B------:R-:W0:Y:S08]  /*0920*/  @P2 LDC.64 R24, c[0x0][0x388] ;  /* 0x0000e200ff182b82 */ /* 0x000e300000000a00 */
[----:B------:R-:W1:Y:S01]  /*0930*/  @P2 LDC.64 R20, c[0x0][0x390] ;  /* 0x0000e400ff142b82 */ /* 0x000e620000000a00 */
[----:B--2---:R-:W-:Y:S01]  /*0940*/  @P1 DFMA R28, R18, R16, R14 ;  /* 0x00000010121c122b */ /* 0x004fe2000000000e */
[----:B------:R-:W2:Y:S06]  /*0950*/  @P1 LDG.E.64 R14, desc[UR8][R12.64+0x8] ;  /* 0x000008080c0e1981 */ /* 0x000eac000c1e1b00 */
[----:B------:R3:W-:Y:S04]  /*0960*/  @P1 STG.E.64 desc[UR8][R12.64], R28 ;  /* 0x0000001c0c001986 */ /* 0x0007e8000c101b08 */
[----:B------:R-:W2:Y:S04]  /*0970*/  @P1 LDG.E.64 R18, desc[UR8][R26.64+0x8] ;  /* 0x000008081a121981 */ /* 0x000ea8000c1e1b00 */
[----:B------:R-:W2:Y:S01]  /*0980*/  @P1 LDG.E.64 R16, desc[UR8][R10.64] ;  /* 0x000000080a101981 */ /* 0x000ea2000c1e1b00 */
[----:B------:R-:W-:-:S05]  /*0990*/  @P1 IADD3 R23, PT, PT, R23, 0x2, RZ ;  /* 0x0000000217171810 */ /* 0x000fca0007ffe0ff */
[----:B------:R-:W-:-:S04]  /*09a0*/  @P2 IMAD.IADD R9, R22, 0x1, R23 ;  /* 0x0000000116092824 */ /* 0x000fc800078e0217 */
[----:B0-----:R-:W-:Y:S01]  /*09b0*/  @P2 IMAD.WIDE R24, R9, 0x8, R24 ;  /* 0x0000000809182825 */ /* 0x001fe200078e0218 */
[----:B--2---:R-:W-:Y:S01]  /*09c0*/  @P1 DFMA R14, R18, R16, R14 ;  /* 0x00000010120e122b */ /* 0x004fe2000000000e */
[----:B------:R-:W-:-:S05]  /*09d0*/  @P2 IADD3 R17, PT, PT, R3, R23, RZ ;  /* 0x0000001703112210 */ /* 0x000fca0007ffe0ff */
[----:B-1----:R-:W-:Y:S01]  /*09e0*/  @P2 IMAD.WIDE R20, R17, 0x8, R20 ;  /* 0x0000000811142825 */ /* 0x002fe200078e0214 */
[----:B------:R3:W-:Y:S04]  /*09f0*/  @P1 STG.E.64 desc[UR8][R12.64+0x8], R14 ;  /* 0x0000080e0c001986 */ /* 0x0007e8000c101b08 */
[----:B------:R-:W2:Y:S04]  /*0a00*/  @P2 LDG.E.64 R10, desc[UR8][R10.64] ;  /* 0x000000080a0a2981 */ /* 0x000ea8000c1e1b00 */
[----:B------:R-:W2:Y:S04]  /*0a10*/  @P2 LDG.E.64 R24, desc[UR8][R24.64] ;  /* 0x0000000818182981 */ /* 0x000ea8000c1e1b00 */
[----:B------:R-:W2:Y:S02]  /*0a20*/  @P2 LDG.E.64 R16, desc[UR8][R20.64] ;  /* 0x0000000814102981 */ /* 0x000ea4000c1e1b00 */
[----:B--2---:R-:W-:-:S07]  /*0a30*/  @P2 DFMA R16, R24, R10, R16 ;  /* 0x0000000a1810222b */ /* 0x004fce0000000010 */
[----:B------:R3:W-:Y:S04]  /*0a40*/  @P2 STG.E.64 desc[UR8][R20.64], R16 ;  /* 0x0000001014002986 */ /* 0x0007e8000c101b08 */
.L_x_74:
[----:B------:R-:W-:Y:S05]  /*0a50*/  @P0 BRA `(.L_x_76) ;  /* 0xfffffff400e40947 */ /* 0x000fea000383ffff */
[----:B------:R-:W-:Y:S05]  /*0a60*/  EXIT ;  /* 0x000000000000794d */ /* 0x000fea0003800000 */
.L_x_77:
        /* <DEDUP_REMOVED lines=9> */
.L_x_99:


//--------------------- .text._Z8sgemm_V1PdS_S_iii --------------------------
	.section	.text._Z8sgemm_V1PdS_S_iii,"ax",@progbits
	.align	128
        .global         _Z8sgemm_V1PdS_S_iii
        .type           _Z8sgemm_V1PdS_S_iii,@function
        .size           _Z8sgemm_V1PdS_S_iii,(.L_x_100 - _Z8sgemm_V1PdS_S_iii)
        .other          _Z8sgemm_V1PdS_S_iii,@"STO_CUDA_ENTRY STV_DEFAULT"
_Z8sgemm_V1PdS_S_iii:
.text._Z8sgemm_V1PdS_S_iii:
[----:B------:R-:W-:Y:S01]  /*0000*/  LDC R1, c[0x0][0x37c] ;  /* 0x0000df00ff017b82 */ /* 0x000fe20000000800 */
[----:B------:R-:W0:Y:S01]  /*0010*/  S2R R20, SR_CTAID.Y ;  /* 0x0000000000147919 */ /* 0x000e220000002600 */
[----:B------:R-:W1:Y:S06]  /*0020*/  LDCU UR6, c[0x0][0x3a0] ;  /* 0x00007400ff0677ac */ /* 0x000e6c0008000800 */
[----:B------:R-:W2:Y:S01]  /*0030*/  S2UR UR10, SR_CTAID.X ;  /* 0x00000000000a79c3 */ /* 0x000ea20000002500 */
[----:B------:R-:W-:Y:S01]  /*0040*/  CS2R R142, SRZ ;  /* 0x00000000008e7805 */ /* 0x000fe2000001ff00 */
[----:B------:R-:W0:Y:S01]  /*0050*/  S2R R3, SR_TID.Y ;  /* 0x0000000000037919 */ /* 0x000e220000002200 */
[----:B------:R-:W-:-:S02]  /*0060*/  CS2R R122, SRZ ;  /* 0x00000000007a7805 */ /* 0x000fc4000001ff00 */
[----:B------:R-:W-:Y:S02]  /*0070*/  CS2R R182, SRZ ;  /* 0x0000000000b67805 */ /* 0x000fe4000001ff00 */
[----:B------:R-:W-:Y:S01]  /*0080*/  CS2R R186, SRZ ;  /* 0x0000000000ba7805 */ /* 0x000fe2000001ff00 */
[----:B------:R-:W3:Y:S01]  /*0090*/  S2R R0, SR_TID.X ;  /* 0x0000000000007919 */ /* 0x000ee20000002100 */
[----:B------:R-:W-:Y:S01]  /*00a0*/  CS2R R110, SRZ ;  /* 0x00000000006e7805 */ /* 0x000fe2000001ff00 */
[----:B------:R-:W4:Y:S01]  /*00b0*/  LDC R2, c[0x0][0x39c] ;  /* 0x0000e700ff027b82 */ /* 0x000f220000000800 */
[----:B------:R-:W-:Y:S02]  /*00c0*/  CS2R R108, SRZ ;  /* 0x00000000006c7805 */ /* 0x000fe4000001ff00 */
[----:B------:R-:W-:Y:S02]  /*00d0*/  CS2R R90, SRZ ;  /* 0x00000000005a7805 */ /* 0x000fe4000001ff00 */
[----:B------:R-:W-:-:S02]  /*00e0*/  CS2R R54, SRZ ;  /* 0x0000000000367805 */ /* 0x000fc4000001ff00 */
[----:B------:R-:W-:Y:S02]  /*00f0*/  CS2R R130, SRZ ;  /* 0x0000000000827805 */ /* 0x000fe4000001ff00 */
[----:B------:R-:W-:Y:S02]  /*0100*/  CS2R R132, SRZ ;  /* 0x0000000000847805 */ /* 0x000fe4000001ff00 */
[----:B------:R-:W-:Y:S02]  /*0110*/  CS2R R52, SRZ ;  /* 0x0000000000347805 */ /* 0x000fe4000001ff00 */
[----:B------:R-:W-:Y:S01]  /*0120*/  CS2R R176, SRZ ;  /* 0x0000000000b07805 */ /* 0x000fe2000001ff00 */
[----:B------:R-:W0:Y:S01]  /*0130*/  LDC.64 R10, c[0x0][0x390] ;  /* 0x0000e400ff0a7b82 */ /* 0x000e220000000a00 */
[----:B-1----:R-:W-:Y:S01]  /*0140*/  UISETP.GE.AND UP0, UPT, UR6, 0x1, UPT ;  /* 0x000000010600788c */ /* 0x002fe2000bf06270 */
[----:B------:R-:W-:Y:S02]  /*0150*/  CS2R R152, SRZ ;  /* 0x0000000000987805 */ /* 0x000fe4000001ff00 */
[----:B------:R-:W-:-:S02]  /*0160*/  CS2R R128, SRZ ;  /* 0x0000000000807805 */ /* 0x000fc4000001ff00 */
[----:B------:R-:W-:Y:S02]  /*0170*/  CS2R R126, SRZ ;  /* 0x00000000007e7805 */ /* 0x000fe4000001ff00 */
[----:B------:R-:W-:Y:S02]  /*0180*/  CS2R R124, SRZ ;  /* 0x00000000007c7805 */ /* 0x000fe4000001ff00 */
[----:B------:R-:W-:Y:S02]  /*0190*/  CS2R R134, SRZ ;  /* 0x0000000000867805 */ /* 0x000fe4000001ff00 */
[----:B------:R-:W-:Y:S02]  /*01a0*/  CS2R R48, SRZ ;  /* 0x0000000000307805 */ /* 0x000fe4000001ff00 */
        /* <DEDUP_REMOVED lines=44> */
[----:B------:R-:W-:Y:S01]  /*0470*/  CS2R R146, SRZ ;  /* 0x0000000000927805 */ /* 0x000fe2000001ff00 */
[----:B0-----:R-:W-:Y:S01]  /*0480*/  IMAD.IADD R7, R20, 0x1, R3 ;  /* 0x0000000114077824 */ /* 0x001fe200078e0203 */
[----:B------:R-:W-:Y:S01]  /*0490*/  CS2R R32, SRZ ;  /* 0x0000000000207805 */ /* 0x000fe2000001ff00 */
[----:B------:R-:W0:Y:S01]  /*04a0*/  LDCU.64 UR8, c[0x0][0x358] ;  /* 0x00006b00ff0877ac */ /* 0x000e220008000a00 */
[----:B--234-:R-:W-:Y:S05]  /*04b0*/  BRA.U !UP0, `(.L_x_78) ;  /* 0x0000002508f47547 */ /* 0x01cfea000b800000 */
[----:B------:R-:W1:Y:S01]  /*04c0*/  LDCU UR5, c[0x0][0x360] ;  /* 0x00006c00ff0577ac */ /* 0x000e620008000800 */
[----:B------:R-:W2:Y:S01]  /*04d0*/  LDC R8, c[0x0][0x39c] ;  /* 0x0000e700ff087b82 */ /* 0x000ea20000000800 */
[----:B------:R-:W-:Y:S01]  /*04e0*/  CS2R R142, SRZ ;  /* 0x00000000008e7805 */ /* 0x000fe2000001ff00 */
[----:B------:R-:W-:-:S04]  /*04f0*/  UIADD3 UR4, UPT, UPT, UR6, 0x7, URZ ;  /* 0x0000000706047890 */ /* 0x000fc8000fffe0ff */
[----:B------:R-:W-:-:S04]  /*0500*/  USHF.R.U32.HI UR4, URZ, 0x3, UR4 ;  /* 0x00000003ff047899 */ /* 0x000fc80008011604 */
[----:B------:R-:W-:Y:S01]  /*0510*/  UIADD3 UR4, UPT, UPT, -UR4, URZ, URZ ;  /* 0x000000ff04047290 */ /* 0x000fe2000fffe1ff */
[----:B-1----:R-:W-:Y:S01]  /*0520*/  IMAD R4, R3, UR5, R0 ;  /* 0x0000000503047c24 */ /* 0x002fe2000f8e0200 */
[----:B------:R-:W-:-:S03]  /*0530*/  USHF.L.U32 UR5, UR10, 0x3, URZ ;  /* 0x000000030a057899 */ /* 0x000fc600080006ff */
[----:B------:R-:W-:Y:S01]  /*0540*/  IMAD.SHL.U32 R6, R4, 0x4, RZ ;  /* 0x0000000404067824 */ /* 0x000fe200078e00ff */
[--C-:B------:R-:W-:Y:S02]  /*0550*/  SHF.R.U32.HI R5, RZ, 0x1, R4.reuse ;  /* 0x00000001ff057819 */ /* 0x100fe40000011604 */
[----:B------:R-:W-:Y:S02]  /*0560*/  SHF.R.U32.HI R9, RZ, 0x5, R4 ;  /* 0x00000005ff097819 */ /* 0x000fe40000011604 */
[----:B------:R-:W-:Y:S01]  /*0570*/  LOP3.LUT R4, R6, 0x4, RZ, 0xc0, !PT ;  /* 0x0000000406047812 */ /* 0x000fe200078ec0ff */
[----:B------:R-:W-:Y:S01]  /*0580*/  IMAD R5, R20, 0x8, R5 ;  /* 0x0000000814057824 */ /* 0x000fe200078e0205 */
[----:B------:R-:W-:Y:S01]  /*0590*/  LOP3.LUT R6, R6, 0x7c, RZ, 0xc0, !PT ;  /* 0x0000007c06067812 */ /* 0x000fe200078ec0ff */
[----:B--2---:R-:W-:Y:S02]  /*05a0*/  IMAD R9, R9, R8, UR5 ;  /* 0x0000000509097e24 */ /* 0x004fe4000f8e0208 */
[----:B------:R-:W-:-:S02]  /*05b0*/  IMAD R4, R5, UR6, R4 ;  /* 0x0000000605047c24 */ /* 0x000fc4000f8e0204 */
[----:B------:R-:W-:-:S07]  /*05c0*/  IMAD.IADD R9, R6, 0x1, R9 ;  /* 0x0000000106097824 */ /* 0x000fce00078e0209 */
.L_x_79:
[----:B------:R-:W1:Y:S08]  /*05d0*/  LDC.64 R20, c[0x0][0x380] ;  /* 0x0000e000ff147b82 */ /* 0x000e700000000a00 */
[----:B------:R-:W2:Y:S01]  /*05e0*/  LDC.64 R28, c[0x0][0x388] ;  /* 0x0000e200ff1c7b82 */ /* 0x000ea20000000a00 */
[----:B-1----:R-:W-:-:S05]  /*05f0*/  IMAD.WIDE R20, R4, 0x8, R20 ;  /* 0x0000000804147825 */ /* 0x002fca00078e0214 */
[----:B0-----:R-:W3:Y:S01]  /*0600*/  LDG.E.64.CONSTANT R26, desc[UR8][R20.64] ;  /* 0x00000008141a7981 */ /* 0x001ee2000c1e9b00 */
[----:B--2---:R-:W-:-:S03]  /*0610*/  IMAD.WIDE R28, R9, 0x8, R28 ;  /* 0x00000008091c7825 */ /* 0x004fc600078e021c */
[----:B------:R-:W2:Y:S04]  /*0620*/  LDG.E.64.CONSTANT R38, desc[UR8][R20.64+0x8] ;  /* 0x0000080814267981 */ /* 0x000ea8000c1e9b00 */
[----:B------:R-:W4:Y:S04]  /*0630*/  LDG.E.64.CONSTANT R30, desc[UR8][R28.64] ;  /* 0x000000081c1e7981 */ /* 0x000f28000c1e9b00 */
[----:B------:R-:W5:Y:S04]  /*0640*/  LDG.E.64.CONSTANT R40, desc[UR8][R28.64+0x8] ;  /* 0x000008081c287981 */ /* 0x000f68000c1e9b00 */
[----:B------:R-:W5:Y:S04]  /*0650*/  LDG.E.64.CONSTANT R42, desc[UR8][R20.64+0x10] ;  /* 0x00001008142a7981 */ /* 0x000f68000c1e9b00 */
[----:B------:R-:W5:Y:S04]  /*0660*/  LDG.E.64.CONSTANT R44, desc[UR8][R28.64+0x10] ;  /* 0x000010081c2c7981 */ /* 0x000f68000c1e9b00 */
[----:B------:R0:W5:Y:S04]  /*0670*/  LDG.E.64.CONSTANT R62, desc[UR8][R20.64+0x18] ;  /* 0x00001808143e7981 */ /* 0x000168000c1e9b00 */
[----:B------:R1:W5:Y:S01]  /*0680*/  LDG.E.64.CONSTANT R68, desc[UR8][R28.64+0x18] ;  /* 0x000018081c447981 */ /* 0x000362000c1e9b00 */
[----:B------:R-:W0:Y:S01]  /*0690*/  S2UR UR6, SR_CgaCtaId ;  /* 0x00000000000679c3 */ /* 0x000e220000008800 */
[----:B------:R-:W1:Y:S02]  /*06a0*/  LDCU UR5, c[0x0][0x360] ;  /* 0x00006c00ff0577ac */ /* 0x000e640008000800 */
[----:B-1----:R-:W-:Y:S01]  /*06b0*/  IMAD R5, R3, UR5, R0 ;  /* 0x0000000503057c24 */ /* 0x002fe2000f8e0200 */
[----:B------:R-:W-:-:S03]  /*06c0*/  UMOV UR5, 0x400 ;  /* 0x0000040000057882 */ /* 0x000fc60000000000 */
[C---:B------:R-:W-:Y:S01]  /*06d0*/  IMAD.SHL.U32 R6, R5.reuse, 0x2, RZ ;  /* 0x0000000205067824 */ /* 0x040fe200078e00ff */
[----:B0-----:R-:W-:Y:S01]  /*06e0*/  ULEA UR7, UR6, UR5, 0x18 ;  /* 0x0000000506077291 */ /* 0x001fe2000f8ec0ff */
[----:B------:R-:W-:Y:S01]  /*06f0*/  IMAD.SHL.U32 R5, R5, 0x20, RZ ;  /* 0x0000002005057824 */ /* 0x000fe200078e00ff */
[----:B------:R-:W-:Y:S02]  /*0700*/  UIADD3 UR5, UPT, UPT, UR5, 0x200, URZ ;  /* 0x0000020005057890 */ /* 0x000fe4000fffe0ff */
[----:B------:R-:W-:Y:S02]  /*0710*/  LOP3.LUT R20, R6, 0xffffffc0, RZ, 0xc0, !PT ;  /* 0xffffffc006147812 */ /* 0x000fe400078ec0ff */
[----:B------:R-:W-:Y:S01]  /*0720*/  ULEA UR5, UR6, UR5, 0x18 ;  /* 0x0000000506057291 */ /* 0x000fe2000f8ec0ff */
[C---:B------:R-:W-:Y:S02]  /*0730*/  LOP3.LUT R6, R5.reuse, 0xffffffc0, RZ, 0xc0, !PT ;  /* 0xffffffc005067812 */ /* 0x040fe400078ec0ff */
[----:B------:R-:W-:-:S02]  /*0740*/  LOP3.LUT R21, R5, 0x20, RZ, 0xc0, !PT ;  /* 0x0000002005157812 */ /* 0x000fc400078ec0ff */
[----:B------:R-:W-:Y:S02]  /*0750*/  LOP3.LUT R5, R5, 0x3e0, RZ, 0xc0, !PT ;  /* 0x000003e005057812 */ /* 0x000fe400078ec0ff */
[----:B------:R-:W-:Y:S02]  /*0760*/  IADD3 R21, PT, PT, R21, UR7, R6 ;  /* 0x0000000715157c10 */ /* 0x000fe4000fffe006 */
[----:B------:R-:W-:Y:S02]  /*0770*/  IADD3 R29, PT, PT, R5, UR5, R20 ;  /* 0x00000005051d7c10 */ /* 0x000fe4000fffe014 */
[----:B------:R-:W-:Y:S02]  /*0780*/  LEA R5, R3, UR7, 0x9 ;  /* 0x0000000703057c11 */ /* 0x000fe4000f8e48ff */
[----:B------:R-:W-:Y:S01]  /*0790*/  LEA R6, R0, UR5, 0x6 ;  /* 0x0000000500067c11 */ /* 0x000fe2000f8e30ff */
[----:B---3--:R-:W-:Y:S04]  /*07a0*/  STS.64 [R21], R26 ;  /* 0x0000001a15007388 */ /* 0x008fe80000000a00 */
[----:B----4-:R-:W-:Y:S04]  /*07b0*/  STS.64 [R29], R30 ;  /* 0x0000001e1d007388 */ /* 0x010fe80000000a00 */
[----:B--2---:R-:W-:Y:S04]  /*07c0*/  STS.64 [R21+0x8], R38 ;  /* 0x0000082615007388 */ /* 0x004fe80000000a00 */
[----:B-----5:R-:W-:Y:S04]  /*07d0*/  STS.64 [R29+0x8], R40 ;  /* 0x000008281d007388 */ /* 0x020fe80000000a00 */
[----:B------:R-:W-:Y:S04]  /*07e0*/  STS.64 [R21+0x10], R42 ;  /* 0x0000102a15007388 */ /* 0x000fe80000000a00 */
[----:B------:R-:W-:Y:S04]  /*07f0*/  STS.64 [R29+0x10], R44 ;  /* 0x0000102c1d007388 */ /* 0x000fe80000000a00 */
[----:B------:R-:W-:Y:S04]  /*0800*/  STS.64 [R21+0x18], R62 ;  /* 0x0000183e15007388 */ /* 0x000fe80000000a00 */
[----:B------:R-:W-:Y:S01]  /*0810*/  STS.64 [R29+0x18], R68 ;  /* 0x000018441d007388 */ /* 0x000fe20000000a00 */
[----:B------:R-:W-:Y:S06]  /*0820*/  BAR.SYNC.DEFER_BLOCKING 0x0 ;  /* 0x0000000000007b1d */ /* 0x000fec0000010000 */
[----:B------:R-:W-:Y:S04]  /*0830*/  LDS.128 R64, [R5] ;  /* 0x0000000005407984 */ /* 0x000fe80000000c00 */
[----:B------:R-:W0:Y:S04]  /*0840*/  LDS.128 R76, [R6+0x20] ;  /* 0x00002000064c7984 */ /* 0x000e280000000c00 */
[----:B------:R-:W1:Y:S04]  /*0850*/  LDS.128 R84, [R6] ;  /* 0x0000000006547984 */ /* 0x000e680000000c00 */
[----:B------:R-:W2:Y:S04]  /*0860*/  LDS.128 R72, [R6+0x30] ;  /* 0x0000300006487984 */ /* 0x000ea80000000c00 */
[----:B------:R-:W3:Y:S04]  /*0870*/  LDS.128 R44, [R5+0x40] ;  /* 0x00004000052c7984 */ /* 0x000ee80000000c00 */
[----:B------:R-:W4:Y:S04]  /*0880*/  LDS.128 R100, [R5+0x80] ;  /* 0x0000800005647984 */ /* 0x000f280000000c00 */
[----:B------:R-:W5:Y:S04]  /*0890*/  LDS.128 R80, [R6+0x10] ;  /* 0x0000100006507984 */ /* 0x000f680000000c00 */
[----:B------:R-:W5:Y:S04]  /*08a0*/  LDS.128 R68, [R5+0x140] ;  /* 0x0001400005447984 */ /* 0x000f680000000c00 */
[----:B------:R-:W5:Y:S04]  /*08b0*/  LDS.128 R104, [R5+0xc0] ;  /* 0x0000c00005687984 */ /* 0x000f680000000c00 */
[----:B------:R-:W5:Y:S01]  /*08c0*/  LDS.128 R40, [R5+0x100] ;  /* 0x0001000005287984 */ /* 0x000f620000000c00 */
[----:B0-----:R-:W-:-:S02]  /*08d0*/  DFMA R30, R64, R78, R18 ;  /* 0x0000004e401e722b */ /* 0x001fc40000000012 */
[C---:B-1----:R-:W-:Y:S02]  /*08e0*/  DFMA R144, R64.reuse, R84, R32 ;  /* 0x000000544090722b */ /* 0x042fe40000000020 */
[C---:B--2---:R-:W-:Y:S02]  /*08f0*/  DFMA R18, R64.reuse, R72, R56 ;  /* 0x000000484012722b */ /* 0x044fe40000000038 */
[----:B------:R-:W-:Y:S01]  /*0900*/  DFMA R20, R64, R74, R58 ;  /* 0x0000004a4014722b */ /* 0x000fe2000000003a */
[----:B------:R-:W0:Y:S01]  /*0910*/  LDS.128 R56, [R5+0x180] ;  /* 0x0001800005387984 */ /* 0x000e220000000c00 */
[----:B---3--:R-:W-:-:S03]  /*0920*/  DFMA R32, R44, R78, R60 ;  /* 0x0000004e2c20722b */ /* 0x008fc6000000003c */
[----:B------:R-:W1:Y:S01]  /*0930*/  LDS.128 R60, [R5+0x1c0] ;  /* 0x0001c000053c7984 */ /* 0x000e620000000c00 */
[C---:B------:R-:W-:Y:S02]  /*0940*/  DFMA R138, R44.reuse, R86, R24 ;  /* 0x000000562c8a722b */ /* 0x040fe40000000018 */
[----:B------:R-:W-:Y:S02]  /*0950*/  DFMA R24, R44, R74, R34 ;  /* 0x0000004a2c18722b */ /* 0x000fe40000000022 */
[----:B----4-:R-:W-:Y:S02]  /*0960*/  DFMA R34, R100, R78, R92 ;  /* 0x0000004e6422722b */ /* 0x010fe4000000005c */
[----:B------:R-:W-:Y:S01]  /*0970*/  DFMA R26, R72, R100, R94 ;  /* 0x00000064481a722b */ /* 0x000fe2000000005e */
[----:B------:R-:W2:Y:S01]  /*0980*/  LDS.128 R92, [R6+0x40] ;  /* 0x00004000065c7984 */ /* 0x000ea20000000c00 */
[C---:B------:R-:W-:Y:S02]  /*0990*/  DFMA R146, R64.reuse, R86, R146 ;  /* 0x000000564092722b */ /* 0x040fe40000000092 */
[----:B-----5:R-:W-:-:S02]  /*09a0*/  DFMA R148, R64, R80, R148 ;  /* 0x000000504094722b */ /* 0x020fc40000000094 */
[C---:B------:R-:W-:Y:S02]  /*09b0*/  DFMA R164, R64.reuse, R82, R164 ;  /* 0x0000005240a4722b */ /* 0x040fe400000000a4 */
[----:B------:R-:W-:Y:S02]  /*09c0*/  DFMA R180, R64, R76, R180 ;  /* 0x0000004c40b4722b */ /* 0x000fe400000000b4 */
[-C--:B------:R-:W-:Y:S02]  /*09d0*/  DFMA R64, R84, R44.reuse, R16 ;  /* 0x0000002c5440722b */ /* 0x080fe40000000010 */
[----:B------:R-:W-:Y:S02]  /*09e0*/  DFMA R140, R80, R44, R140 ;  /* 0x0000002c508c722b */ /* 0x000fe4000000008c */
[----:B------:R-:W-:Y:S02]  /*09f0*/  DFMA R162, R44, R82, R162 ;  /* 0x000000522ca2722b */ /* 0x000fe400000000a2 */
[----:B------:R-:W-:-:S02]  /*0a00*/  DFMA R178, R76, R44, R178 ;  /* 0x0000002c4cb2722b */ /* 0x000fc400000000b2 */
[C---:B------:R-:W-:Y:S02]  /*0a10*/  DFMA R22, R72.reuse, R44, R22 ;  /* 0x0000002c4816722b */ /* 0x040fe40000000016 */
[----:B------:R-:W-:Y:S02]  /*0a20*/  DFMA R44, R72, R68, R48 ;  /* 0x00000044482c722b */ /* 0x000fe40000000030 */
[----:B------:R-:W-:Y:S02]  /*0a30*/  DFMA R118, R84, R100, R118 ;  /* 0x000000645476722b */ /* 0x000fe40000000076 */
[----:B------:R-:W-:Y:S02]  /*0a40*/  DFMA R96, R100, R86, R96 ;  /* 0x000000566460722b */ /* 0x000fe40000000060 */
[----:B------:R-:W-:Y:S02]  /*0a50*/  DFMA R88, R80, R100, R88 ;  /* 0x000000645058722b */ /* 0x000fe40000000058 */
[----:B------:R-:W-:-:S02]  /*0a60*/  DFMA R160, R100, R82, R160 ;  /* 0x0000005264a0722b */ /* 0x000fc400000000a0 */
[----:B------:R-:W-:Y:S02]  /*0a70*/  DFMA R166, R76, R100, R166 ;  /* 0x000000644ca6722b */ /* 0x000fe400000000a6 */
[-C--:B------:R-:W-:Y:S02]  /*0a80*/  DFMA R28, R100, R74.reuse, R194 ;  /* 0x0000004a641c722b */ /* 0x080fe400000000c2 */
[-C--:B------:R-:W-:Y:S02]  /*0a90*/  DFMA R16, R104, R74.reuse, R192 ;  /* 0x0000004a6810722b */ /* 0x080fe400000000c0 */
[----:B------:R-:W-:Y:S02]  /*0aa0*/  DFMA R48, R68, R74, R134 ;  /* 0x0000004a4430722b */ /* 0x000fe40000000086 */
[----:B------:R-:W-:Y:S02]  /*0ab0*/  DFMA R192, R84, R40, R116 ;  /* 0x0000002854c0722b */ /* 0x000fe40000000074 */
[----:B------:R-:W-:-:S02]  /*0ac0*/  DFMA R38, R40, R78, R12 ;  /* 0x0000004e2826722b */ /* 0x000fc4000000000c */
[----:B------:R-:W-:Y:S02]  /*0ad0*/  DFMA R100, R80, R68, R150 ;  /* 0x000000445064722b */ /* 0x000fe40000000096 */
[----:B0-----:R-:W-:Y:S02]  /*0ae0*/  DFMA R134, R84, R56, R124 ;  /* 0x000000385486722b */ /* 0x001fe4000000007c */
[----:B------:R-:W-:Y:S02]  /*0af0*/  DFMA R116, R40, R86, R168 ;  /* 0x000000562874722b */ /* 0x000fe400000000a8 */
[----:B------:R-:W-:Y:S02]  /*0b00*/  DFMA R12, R72, R40, R188 ;  /* 0x00000028480c722b */ /* 0x000fe400000000bc */
[----:B-1----:R-:W-:Y:S02]  /*0b10*/  DFMA R150, R80, R60, R108 ;  /* 0x0000003c5096722b */ /* 0x002fe4000000006c */
[----:B------:R-:W-:-:S02]  /*0b20*/  DFMA R124, R60, R82, R110 ;  /* 0x000000523c7c722b */ /* 0x000fc4000000006e */
[----:B------:R-:W-:Y:S01]  /*0b30*/  DFMA R188, R84, R68, R112 ;  /* 0x0000004454bc722b */ /* 0x000fe20000000070 */
[----:B------:R-:W0:Y:S01]  /*0b40*/  LDS.128 R108, [R6+0x60] ;  /* 0x00006000066c7984 */ /* 0x000e220000000c00 */
[----:B------:R-:W-:-:S03]  /*0b50*/  DFMA R168, R68, R86, R114 ;  /* 0x0000005644a8722b */ /* 0x000fc60000000072 */
[----:B------:R-:W1:Y:S01]  /*0b60*/  LDS.128 R112, [R6+0x50] ;  /* 0x0000500006707984 */ /* 0x000e620000000c00 */
[----:B------:R-:W-:Y:S02]  /*0b70*/  DFMA R120, R84, R104, R120 ;  /* 0x000000685478722b */ /* 0x000fe40000000078 */
[----:B------:R-:W-:Y:S02]  /*0b80*/  DFMA R98, R104, R86, R98 ;  /* 0x000000566862722b */ /* 0x000fe40000000062 */
[----:B------:R-:W-:Y:S02]  /*0b90*/  DFMA R84, R84, R60, R54 ;  /* 0x0000003c5454722b */ /* 0x000fe40000000036 */
[----:B------:R-:W-:Y:S02]  /*0ba0*/  DFMA R136, R80, R104, R136 ;  /* 0x000000685088722b */ /* 0x000fe40000000088 */
[----:B------:R-:W-:Y:S02]  /*0bb0*/  DFMA R158, R104, R82, R158 ;  /* 0x00000052689e722b */ /* 0x000fe4000000009e */
[----:B------:R-:W-:-:S02]  /*0bc0*/  DFMA R172, R76, R104, R172 ;  /* 0x000000684cac722b */ /* 0x000fc400000000ac */
        /* <DEDUP_REMOVED lines=14> */
[C---:B------:R-:W-:Y:S02]  /*0cb0*/  DFMA R174, R76.reuse, R68, R174 ;  /* 0x000000444cae722b */ /* 0x040fe400000000ae */
[----:B------:R-:W-:Y:S02]  /*0cc0*/  DFMA R186, R76, R60, R186 ;  /* 0x0000003c4cba722b */ /* 0x000fe400000000ba */
[----:B--2---:R-:W-:Y:S02]  /*0cd0*/  DFMA R86, R92, R62, R84 ;  /* 0x0000003e5c56722b */ /* 0x004fe40000000054 */
[----:B------:R-:W-:-:S02]  /*0ce0*/  DFMA R76, R94, R102, R96 ;  /* 0x000000665e4c722b */ /* 0x000fc40000000060 */
[----:B------:R-:W-:Y:S01]  /*0cf0*/  DFMA R84, R94, R106, R98 ;  /* 0x0000006a5e54722b */ /* 0x000fe20000000062 */
[----:B------:R-:W2:Y:S01]  /*0d00*/  LDS.128 R96, [R6+0x70] ;  /* 0x0000700006607984 */ /* 0x000ea20000000c00 */
[C---:B------:R-:W-:Y:S02]  /*0d10*/  DFMA R154, R68.reuse, R82, R154 ;  /* 0x00000052449a722b */ /* 0x040fe4000000009a */
[-C--:B------:R-:W-:Y:S02]  /*0d20*/  DFMA R184, R68, R78.reuse, R184 ;  /* 0x0000004e44b8722b */ /* 0x080fe400000000b8 */
[----:B------:R-:W-:Y:S02]  /*0d30*/  DFMA R182, R60, R78, R182 ;  /* 0x0000004e3cb6722b */ /* 0x000fe400000000b6 */
[----:B------:R-:W-:Y:S02]  /*0d40*/  DFMA R54, R72, R60, R122 ;  /* 0x0000003c4836722b */ /* 0x000fe4000000007a */
[----:B------:R-:W-:-:S02]  /*0d50*/  DFMA R142, R60, R74, R142 ;  /* 0x0000004a3c8e722b */ /* 0x000fc4000000008e */
[C---:B------:R-:W-:Y:S02]  /*0d60*/  DFMA R90, R92.reuse, R46, R64 ;  /* 0x0000002e5c5a722b */ /* 0x040fe40000000040 */
[C---:B------:R-:W-:Y:S02]  /*0d70*/  DFMA R144, R92.reuse, R66, R144 ;  /* 0x000000425c90722b */ /* 0x040fe40000000090 */
[C---:B------:R-:W-:Y:S02]  /*0d80*/  DFMA R60, R92.reuse, R102, R118 ;  /* 0x000000665c3c722b */ /* 0x040fe40000000076 */
[C---:B------:R-:W-:Y:S02]  /*0d90*/  DFMA R74, R92.reuse, R106, R120 ;  /* 0x0000006a5c4a722b */ /* 0x040fe40000000078 */
[C---:B------:R-:W-:Y:S01]  /*0da0*/  DFMA R72, R92.reuse, R42, R192 ;  /* 0x0000002a5c48722b */ /* 0x040fe200000000c0 */
[----:B------:R-:W-:Y:S01]  /*0db0*/  LDS.128 R120, [R6+0x90] ;  /* 0x0000900006787984 */ /* 0x000fe20000000c00 */
[----:B------:R-:W-:-:S02]  /*0dc0*/  DFMA R68, R92, R70, R188 ;  /* 0x000000465c44722b */ /* 0x000fc400000000bc */
[----:B------:R-:W-:Y:S02]  /*0dd0*/  DFMA R64, R92, R58, R134 ;  /* 0x0000003a5c40722b */ /* 0x000fe40000000086 */
[----:B------:R-:W-:Y:S01]  /*0de0*/  DFMA R146, R66, R94, R146 ;  /* 0x0000005e4292722b */ /* 0x000fe20000000092 */
[----:B------:R-:W-:Y:S01]  /*0df0*/  LDS.128 R132, [R5+0x50] ;  /* 0x0000500005847984 */ /* 0x000fe20000000c00 */
[C---:B------:R-:W-:Y:S02]  /*0e00*/  DFMA R138, R94.reuse, R46, R138 ;  /* 0x0000002e5e8a722b */ /* 0x040fe4000000008a */
[C---:B------:R-:W-:Y:S02]  /*0e10*/  DFMA R82, R94.reuse, R42, R116 ;  /* 0x0000002a5e52722b */ /* 0x040fe40000000074 */
[C---:B------:R-:W-:Y:S01]  /*0e20*/  DFMA R80, R94.reuse, R70, R168 ;  /* 0x000000465e50722b */ /* 0x040fe200000000a8 */
[----:B------:R-:W-:Y:S01]  /*0e30*/  LDS.128 R116, [R6+0x80] ;  /* 0x0000800006747984 */ /* 0x000fe20000000c00 */
[----:B------:R-:W-:-:S02]  /*0e40*/  DFMA R78, R94, R58, R126 ;  /* 0x0000003a5e4e722b */ /* 0x000fc4000000007e */
[----:B------:R-:W-:Y:S02]  /*0e50*/  DFMA R92, R94, R62, R130 ;  /* 0x0000003e5e5c722b */ /* 0x000fe40000000082 */
[C---:B0-----:R-:W-:Y:S02]  /*0e60*/  DFMA R180, R108.reuse, R66, R180 ;  /* 0x000000426cb4722b */ /* 0x041fe400000000b4 */
[C---:B------:R-:W-:Y:S02]  /*0e70*/  DFMA R178, R108.reuse, R46, R178 ;  /* 0x0000002e6cb2722b */ /* 0x040fe400000000b2 */
[C---:B------:R-:W-:Y:S02]  /*0e80*/  DFMA R166, R108.reuse, R102, R166 ;  /* 0x000000666ca6722b */ /* 0x040fe400000000a6 */
[C---:B------:R-:W-:Y:S02]  /*0e90*/  DFMA R172, R108.reuse, R106, R172 ;  /* 0x0000006a6cac722b */ /* 0x040fe400000000ac */
[----:B------:R-:W-:-:S02]  /*0ea0*/  DFMA R170, R108, R42, R170 ;  /* 0x0000002a6caa722b */ /* 0x000fc400000000aa */
[C---:B------:R-:W-:Y:S02]  /*0eb0*/  DFMA R174, R108.reuse, R70, R174 ;  /* 0x000000466cae722b */ /* 0x040fe400000000ae */
[-C--:B------:R-:W-:Y:S02]  /*0ec0*/  DFMA R176, R108, R58.reuse, R176 ;  /* 0x0000003a6cb0722b */ /* 0x080fe400000000b0 */
[----:B-1----:R-:W-:Y:S02]  /*0ed0*/  DFMA R94, R112, R58, R128 ;  /* 0x0000003a705e722b */ /* 0x002fe40000000080 */
[----:B------:R-:W-:Y:S01]  /*0ee0*/  DFMA R108, R108, R62, R186 ;  /* 0x0000003e6c6c722b */ /* 0x000fe200000000ba */
[----:B------:R-:W0:Y:S01]  /*0ef0*/  LDS.128 R128, [R6+0xb0] ;  /* 0x0000b00006807984 */ /* 0x000e220000000c00 */
[----:B------:R-:W-:Y:S02]  /*0f00*/  DFMA R188, R66, R110, R30 ;  /* 0x0000006e42bc722b */ /* 0x000fe4000000001e */
[----:B------:R-:W-:-:S02]  /*0f10*/  DFMA R168, R114, R62, R124 ;  /* 0x0000003e72a8722b */ /* 0x000fc4000000007c */
[C---:B------:R-:W-:Y:S01]  /*0f20*/  DFMA R30, R110.reuse, R46, R32 ;  /* 0x0000002e6e1e722b */ /* 0x040fe20000000020 */
[----:B------:R-:W-:Y:S01]  /*0f30*/  LDS.128 R124, [R6+0xa0] ;  /* 0x0000a000067c7984 */ /* 0x000fe20000000c00 */
[----:B------:R-:W-:-:S03]  /*0f40*/  DFMA R186, R110, R102, R34 ;  /* 0x000000666eba722b */ /* 0x000fc60000000022 */
[----:B------:R-:W1:Y:S01]  /*0f50*/  LDS.128 R32, [R5+0x90] ;  /* 0x0000900005207984 */ /* 0x000e620000000c00 */
[C---:B------:R-:W-:Y:S02]  /*0f60*/  DFMA R148, R112.reuse, R66, R148 ;  /* 0x000000427094722b */ /* 0x040fe40000000094 */
[C---:B------:R-:W-:Y:S02]  /*0f70*/  DFMA R140, R112.reuse, R46, R140 ;  /* 0x0000002e708c722b */ /* 0x040fe4000000008c */
[C---:B------:R-:W-:Y:S02]  /*0f80*/  DFMA R88, R112.reuse, R102, R88 ;  /* 0x000000667058722b */ /* 0x040fe40000000058 */
[C---:B------:R-:W-:Y:S02]  /*0f90*/  DFMA R136, R112.reuse, R106, R136 ;  /* 0x0000006a7088722b */ /* 0x040fe40000000088 */
[C---:B------:R-:W-:Y:S02]  /*0fa0*/  DFMA R104, R112.reuse, R42, R104 ;  /* 0x0000002a7068722b */ /* 0x040fe40000000068 */
[----:B------:R-:W-:-:S02]  /*0fb0*/  DFMA R100, R112, R70, R100 ;  /* 0x000000467064722b */ /* 0x000fc40000000064 */
[----:B------:R-:W-:Y:S02]  /*0fc0*/  DFMA R150, R112, R62, R150 ;  /* 0x0000003e7096722b */ /* 0x000fe40000000096 */
[----:B------:R-:W-:Y:S02]  /*0fd0*/  DFMA R164, R66, R114, R164 ;  /* 0x0000007242a4722b */ /* 0x000fe400000000a4 */
[C---:B------:R-:W-:Y:S02]  /*0fe0*/  DFMA R162, R114.reuse, R46, R162 ;  /* 0x0000002e72a2722b */ /* 0x040fe400000000a2 */
[C---:B------:R-:W-:Y:S02]  /*0ff0*/  DFMA R160, R114.reuse, R102, R160 ;  /* 0x0000006672a0722b */ /* 0x040fe400000000a0 */
[C---:B------:R-:W-:Y:S02]  /*1000*/  DFMA R158, R114.reuse, R106, R158 ;  /* 0x0000006a729e722b */ /* 0x040fe4000000009e */
[----:B------:R-:W-:-:S02]  /*1010*/  DFMA R156, R114, R42, R156 ;  /* 0x0000002a729c722b */ /* 0x000fc4000000009c */
[C---:B------:R-:W-:Y:S02]  /*1020*/  DFMA R154, R114.reuse, R70, R154 ;  /* 0x00000046729a722b */ /* 0x040fe4000000009a */
[----:B------:R-:W-:Y:S02]  /*1030*/  DFMA R152, R114, R58, R152 ;  /* 0x0000003a7298722b */ /* 0x000fe40000000098 */
[C---:B------:R-:W-:Y:S01]  /*1040*/  DFMA R36, R110.reuse, R106, R36 ;  /* 0x0000006a6e24722b */ /* 0x040fe20000000024 */
[----:B------:R-:W3:Y:S01]  /*1050*/  LDS.128 R112, [R5+0x10] ;  /* 0x0000100005707984 */ /* 0x000ee20000000c00 */
[C---:B------:R-:W-:Y:S02]  /*1060*/  DFMA R38, R110.reuse, R42, R38 ;  /* 0x0000002a6e26722b */ /* 0x040fe40000000026 */
[C---:B------:R-:W-:Y:S02]  /*1070*/  DFMA R184, R110.reuse, R70, R184 ;  /* 0x000000466eb8722b */ /* 0x040fe400000000b8 */
[----:B------:R-:W-:-:S02]  /*1080*/  DFMA R52, R110, R58, R52 ;  /* 0x0000003a6e34722b */ /* 0x000fc40000000034 */
[----:B------:R-:W-:Y:S02]  /*1090*/  DFMA R182, R110, R62, R182 ;  /* 0x0000003e6eb6722b */ /* 0x000fe400000000b6 */
[----:B--2---:R-:W-:Y:S02]  /*10a0*/  DFMA R194, R66, R98, R20 ;  /* 0x0000006242c2722b */ /* 0x004fe40000000014 */
[-C--:B------:R-:W-:Y:S02]  /*10b0*/  DFMA R110, R96, R46.reuse, R22 ;  /* 0x0000002e606e722b */ /* 0x080fe40000000016 */
[----:B------:R-:W-:Y:S01]  /*10c0*/  DFMA R190, R98, R46, R24 ;  /* 0x0000002e62be722b */ /* 0x000fe20000000018 */
[----:B------:R-:W2:Y:S01]  /*10d0*/  LDS.128 R20, [R5+0xd0] ;  /* 0x0000d00005147984 */ /* 0x000ea20000000c00 */
[C---:B------:R-:W-:Y:S02]  /*10e0*/  DFMA R24, R96.reuse, R106, R14 ;  /* 0x0000006a6018722b */ /* 0x040fe4000000000e */
[----:B------:R-:W-:-:S02]  /*10f0*/  DFMA R46, R96, R42, R12 ;  /* 0x0000002a602e722b */ /* 0x000fc4000000000c */
[C---:B------:R-:W-:Y:S01]  /*1100*/  DFMA R192, R96.reuse, R66, R18 ;  /* 0x0000004260c0722b */ /* 0x040fe20000000012 */
[----:B------:R-:W4:Y:S01]  /*1110*/  LDS.128 R12, [R5+0x110] ;  /* 0x00011000050c7984 */ /* 0x000f220000000c00 */
[-C--:B------:R-:W-:Y:S02]  /*1120*/  DFMA R26, R96, R102.reuse, R26 ;  /* 0x00000066601a722b */ /* 0x080fe4000000001a */
[C---:B------:R-:W-:Y:S02]  /*1130*/  DFMA R28, R98.reuse, R102, R28 ;  /* 0x00000066621c722b */ /* 0x040fe4000000001c */
[C---:B------:R-:W-:Y:S02]  /*1140*/  DFMA R106, R98.reuse, R106, R16 ;  /* 0x0000006a626a722b */ /* 0x040fe40000000010 */
[----:B------:R-:W-:Y:S01]  /*1150*/  DFMA R50, R98, R42, R50 ;  /* 0x0000002a6232722b */ /* 0x000fe20000000032 */
[----:B------:R-:W5:Y:S01]  /*1160*/  LDS.128 R16, [R5+0x150] ;  /* 0x0001500005107984 */ /* 0x000f620000000c00 */
[----:B------:R-:W-:-:S02]  /*1170*/  DFMA R44, R96, R70, R44 ;  /* 0x00000046602c722b */ /* 0x000fc4000000002c */
[----:B------:R-:W-:Y:S02]  /*1180*/  DFMA R48, R98, R70, R48 ;  /* 0x000000466230722b */ /* 0x000fe40000000030 */
[-C--:B------:R-:W-:Y:S02]  /*1190*/  DFMA R66, R96, R58.reuse, R40 ;  /* 0x0000003a6042722b */ /* 0x080fe40000000028 */
[C---:B------:R-:W-:Y:S01]  /*11a0*/  DFMA R70, R98.reuse, R58, R56 ;  /* 0x0000003a6246722b */ /* 0x040fe20000000038 */
[----:B------:R-:W5:Y:S01]  /*11b0*/  LDS.128 R40, [R5+0x190] ;  /* 0x0001900005287984 */ /* 0x000f620000000c00 */
[----:B------:R-:W-:-:S03]  /*11c0*/  DFMA R142, R98, R62, R142 ;  /* 0x0000003e628e722b */ /* 0x000fc6000000008e */
[----:B------:R-:W5:Y:S01]  /*11d0*/  LDS.128 R56, [R5+0x1d0] ;  /* 0x0001d00005387984 */ /* 0x000f620000000c00 */
[----:B0-----:R-:W-:Y:S02]  /*11e0*/  DFMA R98, R128, R132, R110 ;  /* 0x000000848062722b */ /* 0x001fe4000000006e */
[----:B-1----:R-:W-:Y:S02]  /*11f0*/  DFMA R60, R116, R32, R60 ;  /* 0x00000020743c722b */ /* 0x002fe4000000003c */
[----:B------:R-:W-:Y:S02]  /*1200*/  DFMA R76, R32, R118, R76 ;  /* 0x00000076204c722b */ /* 0x000fe4000000004c */
[----:B------:R-:W-:Y:S02]  /*1210*/  DFMA R88, R120, R32, R88 ;  /* 0x000000207858722b */ /* 0x000fe40000000058 */
[----:B------:R-:W-:Y:S02]  /*1220*/  DFMA R160, R32, R122, R160 ;  /* 0x0000007a20a0722b */ /* 0x000fe400000000a0 */
[----:B------:R-:W-:-:S02]  /*1230*/  DFMA R166, R124, R32, R166 ;  /* 0x000000207ca6722b */ /* 0x000fc400000000a6 */
[----:B------:R-:W-:Y:S02]  /*1240*/  DFMA R186, R32, R126, R186 ;  /* 0x0000007e20ba722b */ /* 0x000fe400000000ba */
[----:B------:R-:W-:Y:S02]  /*1250*/  DFMA R110, R128, R32, R26 ;  /* 0x00000020806e722b */ /* 0x000fe4000000001a */
[----:B------:R-:W-:Y:S02]  /*1260*/  DFMA R102, R132, R126, R30 ;  /* 0x0000007e8466722b */ /* 0x000fe4000000001e */
[----:B------:R-:W-:Y:S01]  /*1270*/  DFMA R32, R32, R130, R28 ;  /* 0x000000822020722b */ /* 0x000fe2000000001c */
[----:B------:R-:W0:Y:S01]  /*1280*/  LDS.128 R28, [R6+0xc0] ;  /* 0x0000c000061c7984 */ /* 0x000e220000000c00 */
[----:B------:R-:W-:Y:S02]  /*1290*/  DFMA R54, R96, R62, R54 ;  /* 0x0000003e6036722b */ /* 0x000fe40000000036 */
[----:B---3--:R-:W-:-:S02]  /*12a0*/  DFMA R96, R112, R126, R188 ;  /* 0x0000007e7060722b */ /* 0x008fc400000000bc */
[----:B--2---:R-:W-:Y:S02]  /*12b0*/  DFMA R74, R116, R20, R74 ;  /* 0x00000014744a722b */ /* 0x004fe4000000004a */
[----:B------:R-:W-:Y:S02]  /*12c0*/  DFMA R84, R20, R118, R84 ;  /* 0x000000761454722b */ /* 0x000fe40000000054 */
[----:B------:R-:W-:Y:S02]  /*12d0*/  DFMA R136, R120, R20, R136 ;  /* 0x000000147888722b */ /* 0x000fe40000000088 */
[----:B------:R-:W-:Y:S02]  /*12e0*/  DFMA R158, R20, R122, R158 ;  /* 0x0000007a149e722b */ /* 0x000fe4000000009e */
[----:B------:R-:W-:Y:S02]  /*12f0*/  DFMA R172, R124, R20, R172 ;  /* 0x000000147cac722b */ /* 0x000fe400000000ac */
[----:B------:R-:W-:-:S02]  /*1300*/  DFMA R36, R20, R126, R36 ;  /* 0x0000007e1424722b */ /* 0x000fc40000000024 */
[----:B------:R-:W-:Y:S02]  /*1310*/  DFMA R188, R128, R20, R24 ;  /* 0x0000001480bc722b */ /* 0x000fe40000000018 */
[----:B------:R-:W-:Y:S01]  /*1320*/  DFMA R106, R20, R130, R106 ;  /* 0x00000082146a722b */ /* 0x000fe2000000006a */
[----:B------:R-:W1:Y:S01]  /*1330*/  LDS.128 R24, [R6+0xd0] ;  /* 0x0000d00006187984 */ /* 0x000e620000000c00 */
[----:B----4-:R-:W-:Y:S02]  /*1340*/  DFMA R72, R116, R12, R72 ;  /* 0x0000000c7448722b */ /* 0x010fe40000000048 */
[----:B------:R-:W-:Y:S02]  /*1350*/  DFMA R82, R12, R118, R82 ;  /* 0x000000760c52722b */ /* 0x000fe40000000052 */
[----:B------:R-:W-:Y:S02]  /*1360*/  DFMA R104, R120, R12, R104 ;  /* 0x0000000c7868722b */ /* 0x000fe40000000068 */
[----:B------:R-:W-:-:S02]  /*1370*/  DFMA R156, R12, R122, R156 ;  /* 0x0000007a0c9c722b */ /* 0x000fc4000000009c */
[----:B------:R-:W-:Y:S02]  /*1380*/  DFMA R170, R124, R12, R170 ;  /* 0x0000000c7caa722b */ /* 0x000fe400000000aa */
[----:B------:R-:W-:Y:S02]  /*1390*/  DFMA R38, R12, R126, R38 ;  /* 0x0000007e0c26722b */ /* 0x000fe40000000026 */
[----:B------:R-:W-:Y:S02]  /*13a0*/  DFMA R20, R128, R12, R46 ;  /* 0x0000000c8014722b */ /* 0x000fe4000000002e */
[----:B------:R-:W-:Y:S02]  /*13b0*/  DFMA R50, R12, R130, R50 ;  /* 0x000000820c32722b */ /* 0x000fe40000000032 */
[----:B-----5:R-:W-:Y:S02]  /*13c0*/  DFMA R68, R116, R16, R68 ;  /* 0x000000107444722b */ /* 0x020fe40000000044 */
[----:B------:R-:W-:-:S02]  /*13d0*/  DFMA R80, R16, R118, R80 ;  /* 0x000000761050722b */ /* 0x000fc40000000050 */
[----:B------:R-:W-:Y:S02]  /*13e0*/  DFMA R100, R120, R16, R100 ;  /* 0x000000107864722b */ /* 0x000fe40000000064 */
[----:B------:R-:W-:Y:S02]  /*13f0*/  DFMA R154, R16, R122, R154 ;  /* 0x0000007a109a722b */ /* 0x000fe4000000009a */
[----:B------:R-:W-:Y:S02]  /*1400*/  DFMA R174, R124, R16, R174 ;  /* 0x000000107cae722b */ /* 0x000fe400000000ae */
[----:B------:R-:W-:Y:S02]  /*1410*/  DFMA R184, R16, R126, R184 ;  /* 0x0000007e10b8722b */ /* 0x000fe400000000b8 */
[----:B------:R-:W-:Y:S02]  /*1420*/  DFMA R12, R128, R16, R44 ;  /* 0x00000010800c722b */ /* 0x000fe4000000002c */
[----:B------:R-:W-:Y:S01]  /*1430*/  DFMA R48, R16, R130, R48 ;  /* 0x000000821030722b */ /* 0x000fe20000000030 */
[----:B------:R-:W2:Y:S01]  /*1440*/  LDS.128 R44, [R6+0xe0] ;  /* 0x0000e000062c7984 */ /* 0x000ea20000000c00 */
[----:B------:R-:W-:-:S02]  /*1450*/  DFMA R16, R116, R40, R64 ;  /* 0x000000287410722b */ /* 0x000fc40000000040 */
[C---:B------:R-:W-:Y:S02]  /*1460*/  DFMA R144, R112.reuse, R116, R144 ;  /* 0x000000747090722b */ /* 0x040fe40000000090 */
[----:B------:R-:W-:Y:S02]  /*1470*/  DFMA R146, R112, R118, R146 ;  /* 0x000000767092722b */ /* 0x000fe40000000092 */
[----:B------:R-:W-:Y:S02]  /*1480*/  DFMA R90, R116, R132, R90 ;  /* 0x00000084745a722b */ /* 0x000fe4000000005a */
[-C--:B------:R-:W-:Y:S02]  /*1490*/  DFMA R138, R132, R118.reuse, R138 ;  /* 0x00000076848a722b */ /* 0x080fe4000000008a */
[----:B------:R-:W-:Y:S02]  /*14a0*/  DFMA R78, R40, R118, R78 ;  /* 0x00000076284e722b */ /* 0x000fe4000000004e */
[----:B------:R-:W-:-:S02]  /*14b0*/  DFMA R64, R116, R56, R86 ;  /* 0x000000387440722b */ /* 0x000fc40000000056 */
[----:B------:R-:W-:Y:S02]  /*14c0*/  DFMA R92, R56, R118, R92 ;  /* 0x00000076385c722b */ /* 0x000fe4000000005c */
[C---:B------:R-:W-:Y:S01]  /*14d0*/  DFMA R86, R120.reuse, R56, R150 ;  /* 0x000000387856722b */ /* 0x040fe20000000096 */
[----:B------:R-:W-:Y:S01]  /*14e0*/  LDS.128 R116, [R5+0x60] ;  /* 0x0000600005747984 */ /* 0x000fe20000000c00 */
        /* <DEDUP_REMOVED lines=11> */
[C---:B------:R-:W-:Y:S02]  /*15a0*/  DFMA R148, R112.reuse, R120, R148 ;  /* 0x000000787094722b */ /* 0x040fe40000000094 */
[C---:B------:R-:W-:Y:S02]  /*15b0*/  DFMA R164, R112.reuse, R122, R164 ;  /* 0x0000007a70a4722b */ /* 0x040fe400000000a4 */
[----:B------:R-:W-:Y:S02]  /*15c0*/  DFMA R180, R112, R124, R180 ;  /* 0x0000007c70b4722b */ /* 0x000fe400000000b4 */
[----:B------:R-:W-:Y:S02]  /*15d0*/  DFMA R140, R120, R132, R140 ;  /* 0x00000084788c722b */ /* 0x000fe4000000008c */
        /* <DEDUP_REMOVED lines=8> */
[C---:B------:R-:W-:Y:S02]  /*1660*/  DFMA R16, R28.reuse, R42, R16 ;  /* 0x0000002a1c10722b */ /* 0x040fe40000000010 */
[----:B------:R-:W-:Y:S02]  /*1670*/  DFMA R64, R28, R58, R64 ;  /* 0x0000003a1c40722b */ /* 0x000fe40000000040 */
[----:B------:R-:W-:Y:S02]  /*1680*/  DFMA R146, R114, R30, R146 ;  /* 0x0000001e7292722b */ /* 0x000fe40000000092 */
[C---:B------:R-:W-:Y:S02]  /*1690*/  DFMA R138, R30.reuse, R134, R138 ;  /* 0x000000861e8a722b */ /* 0x040fe4000000008a */
[----:B------:R-:W-:-:S02]  /*16a0*/  DFMA R68, R30, R34, R76 ;  /* 0x000000221e44722b */ /* 0x000fc4000000004c */
[C---:B------:R-:W-:Y:S02]  /*16b0*/  DFMA R72, R30.reuse, R22, R84 ;  /* 0x000000161e48722b */ /* 0x040fe40000000054 */
[C---:B------:R-:W-:Y:S02]  /*16c0*/  DFMA R124, R30.reuse, R14, R82 ;  /* 0x0000000e1e7c722b */ /* 0x040fe40000000052 */
[C---:B------:R-:W-:Y:S02]  /*16d0*/  DFMA R122, R30.reuse, R18, R80 ;  /* 0x000000121e7a722b */ /* 0x040fe40000000050 */
[C---:B------:R-:W-:Y:S01]  /*16e0*/  DFMA R120, R30.reuse, R42, R78 ;  /* 0x0000002a1e78722b */ /* 0x040fe2000000004e */
[----:B------:R-:W-:Y:S01]  /*16f0*/  LDS.128 R80, [R6+0x110] ;  /* 0x0001100006507984 */ /* 0x000fe20000000c00 */
[----:B------:R-:W-:-:S03]  /*1700*/  DFMA R126, R30, R58, R92 ;  /* 0x0000003a1e7e722b */ /* 0x000fc6000000005c */
[----:B------:R-:W0:Y:S01]  /*1710*/  LDS.128 R28, [R6+0xf0] ;  /* 0x0000f000061c7984 */ /* 0x000e220000000c00 */
[C---:B------:R-:W-:Y:S02]  /*1720*/  DFMA R62, R112.reuse, R128, R192 ;  /* 0x00000080703e722b */ /* 0x040fe400000000c0 */
[-C--:B------:R-:W-:Y:S01]  /*1730*/  DFMA R112, R112, R130.reuse, R194 ;  /* 0x000000827070722b */ /* 0x080fe200000000c2 */
[----:B------:R-:W-:Y:S01]  /*1740*/  LDS.128 R76, [R6+0x100] ;  /* 0x00010000064c7984 */ /* 0x000fe20000000c00 */
[----:B------:R-:W-:Y:S02]  /*1750*/  DFMA R132, R132, R130, R190 ;  /* 0x000000828484722b */ /* 0x000fe400000000be */
[C---:B-1----:R-:W-:Y:S02]  /*1760*/  DFMA R128, R24.reuse, R18, R100 ;  /* 0x000000121880722b */ /* 0x042fe40000000064 */
[C---:B------:R-:W-:Y:S02]  /*1770*/  DFMA R148, R24.reuse, R114, R148 ;  /* 0x000000721894722b */ /* 0x040fe40000000094 */
[----:B------:R-:W-:-:S02]  /*1780*/  DFMA R140, R24, R134, R140 ;  /* 0x00000086188c722b */ /* 0x000fc4000000008c */
[C---:B------:R-:W-:Y:S02]  /*1790*/  DFMA R88, R24.reuse, R34, R88 ;  /* 0x000000221858722b */ /* 0x040fe40000000058 */
[C---:B------:R-:W-:Y:S02]  /*17a0*/  DFMA R136, R24.reuse, R22, R136 ;  /* 0x000000161888722b */ /* 0x040fe40000000088 */
[C---:B------:R-:W-:Y:S02]  /*17b0*/  DFMA R104, R24.reuse, R14, R104 ;  /* 0x0000000e1868722b */ /* 0x040fe40000000068 */
[C---:B------:R-:W-:Y:S02]  /*17c0*/  DFMA R100, R24.reuse, R42, R94 ;  /* 0x0000002a1864722b */ /* 0x040fe4000000005e */
[----:B------:R-:W-:Y:S01]  /*17d0*/  DFMA R130, R24, R58, R86 ;  /* 0x0000003a1882722b */ /* 0x000fe20000000056 */
[----:B------:R-:W-:Y:S01]  /*17e0*/  LDS.128 R92, [R6+0x130] ;  /* 0x00013000065c7984 */ /* 0x000fe20000000c00 */
[----:B------:R-:W-:-:S02]  /*17f0*/  DFMA R164, R114, R26, R164 ;  /* 0x0000001a72a4722b */ /* 0x000fc400000000a4 */
[C---:B------:R-:W-:Y:S01]  /*1800*/  DFMA R162, R26.reuse, R134, R162 ;  /* 0x000000861aa2722b */ /* 0x040fe200000000a2 */
[----:B------:R-:W-:Y:S01]  /*1810*/  LDS.128 R84, [R6+0x120] ;  /* 0x0001200006547984 */ /* 0x000fe20000000c00 */
[C---:B------:R-:W-:Y:S02]  /*1820*/  DFMA R160, R26.reuse, R34, R160 ;  /* 0x000000221aa0722b */ /* 0x040fe400000000a0 */
[C---:B------:R-:W-:Y:S02]  /*1830*/  DFMA R158, R26.reuse, R22, R158 ;  /* 0x000000161a9e722b */ /* 0x040fe4000000009e */
[C---:B------:R-:W-:Y:S02]  /*1840*/  DFMA R156, R26.reuse, R14, R156 ;  /* 0x0000000e1a9c722b */ /* 0x040fe4000000009c */
[C---:B------:R-:W-:Y:S02]  /*1850*/  DFMA R154, R26.reuse, R18, R154 ;  /* 0x000000121a9a722b */ /* 0x040fe4000000009a */
[----:B------:R-:W-:-:S02]  /*1860*/  DFMA R152, R26, R42, R152 ;  /* 0x0000002a1a98722b */ /* 0x000fc40000000098 */
[----:B------:R-:W-:Y:S01]  /*1870*/  DFMA R150, R26, R58, R150 ;  /* 0x0000003a1a96722b */ /* 0x000fe20000000096 */
[----:B------:R-:W1:Y:S01]  /*1880*/  LDS.128 R24, [R5+0x20] ;  /* 0x0000200005187984 */ /* 0x000e620000000c00 */
[C---:B--2---:R-:W-:Y:S02]  /*1890*/  DFMA R180, R44.reuse, R114, R180 ;  /* 0x000000722cb4722b */ /* 0x044fe400000000b4 */
        /* <DEDUP_REMOVED lines=9> */
[C---:B------:R-:W-:Y:S01]  /*1930*/  DFMA R96, R46.reuse, R14, R38 ;  /* 0x0000000e2e60722b */ /* 0x040fe20000000026 */
[----:B------:R-:W2:Y:S01]  /*1940*/  LDS.128 R36, [R5+0xa0] ;  /* 0x0000a00005247984 */ /* 0x000ea20000000c00 */
[----:B------:R-:W-:-:S02]  /*1950*/  DFMA R102, R46, R134, R102 ;  /* 0x000000862e66722b */ /* 0x000fc40000000066 */
[C---:B------:R-:W-:Y:S02]  /*1960*/  DFMA R186, R46.reuse, R34, R186 ;  /* 0x000000222eba722b */ /* 0x040fe400000000ba */
[C---:B------:R-:W-:Y:S02]  /*1970*/  DFMA R184, R46.reuse, R18, R184 ;  /* 0x000000122eb8722b */ /* 0x040fe400000000b8 */
[C---:B------:R-:W-:Y:S02]  /*1980*/  DFMA R52, R46.reuse, R42, R52 ;  /* 0x0000002a2e34722b */ /* 0x040fe40000000034 */
[----:B------:R-:W-:Y:S02]  /*1990*/  DFMA R182, R46, R58, R182 ;  /* 0x0000003a2eb6722b */ /* 0x000fe400000000b6 */
[-C--:B0-----:R-:W-:Y:S02]  /*19a0*/  DFMA R110, R28, R34.reuse, R110 ;  /* 0x000000221c6e722b */ /* 0x081fe4000000006e */
[----:B------:R-:W-:Y:S01]  /*19b0*/  DFMA R46, R30, R34, R32 ;  /* 0x000000221e2e722b */ /* 0x000fe20000000020 */
[----:B------:R-:W0:Y:S01]  /*19c0*/  LDS.128 R32, [R5+0xe0] ;  /* 0x0000e00005207984 */ /* 0x000e220000000c00 */
[----:B------:R-:W-:-:S02]  /*19d0*/  DFMA R190, R28, R114, R62 ;  /* 0x000000721cbe722b */ /* 0x000fc4000000003e */
[----:B------:R-:W-:Y:S02]  /*19e0*/  DFMA R112, R114, R30, R112 ;  /* 0x0000001e7270722b */ /* 0x000fe40000000070 */
[C---:B------:R-:W-:Y:S02]  /*19f0*/  DFMA R114, R28.reuse, R134, R98 ;  /* 0x000000861c72722b */ /* 0x040fe40000000062 */
[-C--:B------:R-:W-:Y:S02]  /*1a00*/  DFMA R98, R28, R18.reuse, R12 ;  /* 0x000000121c62722b */ /* 0x080fe4000000000c */
[----:B------:R-:W-:Y:S02]  /*1a10*/  DFMA R48, R30, R18, R48 ;  /* 0x000000121e30722b */ /* 0x000fe40000000030 */
[-C--:B------:R-:W-:Y:S02]  /*1a20*/  DFMA R54, R28, R58.reuse, R54 ;  /* 0x0000003a1c36722b */ /* 0x080fe40000000036 */
[----:B------:R-:W-:-:S02]  /*1a30*/  DFMA R142, R30, R58, R142 ;  /* 0x0000003a1e8e722b */ /* 0x000fc4000000008e */
[C---:B-1----:R-:W-:Y:S02]  /*1a40*/  DFMA R144, R24.reuse, R76, R144 ;  /* 0x0000004c1890722b */ /* 0x042fe40000000090 */
[C---:B------:R-:W-:Y:S02]  /*1a50*/  DFMA R146, R24.reuse, R78, R146 ;  /* 0x0000004e1892722b */ /* 0x040fe40000000092 */
[C---:B------:R-:W-:Y:S02]  /*1a60*/  DFMA R148, R24.reuse, R80, R148 ;  /* 0x000000501894722b */ /* 0x040fe40000000094 */
[C---:B------:R-:W-:Y:S02]  /*1a70*/  DFMA R164, R24.reuse, R82, R164 ;  /* 0x0000005218a4722b */ /* 0x040fe400000000a4 */
[C---:B------:R-:W-:Y:S02]  /*1a80*/  DFMA R180, R24.reuse, R84, R180 ;  /* 0x0000005418b4722b */ /* 0x040fe400000000b4 */
[----:B------:R-:W-:-:S02]  /*1a90*/  DFMA R58, R24, R86, R168 ;  /* 0x00000056183a722b */ /* 0x000fc400000000a8 */
[----:B------:R-:W-:Y:S02]  /*1aa0*/  DFMA R18, R24, R92, R190 ;  /* 0x0000005c1812722b */ /* 0x000fe400000000be */
[----:B------:R-:W-:Y:S02]  /*1ab0*/  DFMA R132, R30, R134, R132 ;  /* 0x000000861e84722b */ /* 0x000fe40000000084 */
[-C--:B------:R-:W-:Y:S02]  /*1ac0*/  DFMA R62, R28, R14.reuse, R20 ;  /* 0x0000000e1c3e722b */ /* 0x080fe40000000014 */
[----:B------:R-:W-:Y:S02]  /*1ad0*/  DFMA R50, R30, R14, R50 ;  /* 0x0000000e1e32722b */ /* 0x000fe40000000032 */
[----:B------:R-:W-:Y:S01]  /*1ae0*/  DFMA R24, R24, R94, R112 ;  /* 0x0000005e1818722b */ /* 0x000fe20000000070 */
[----:B------:R-:W1:Y:S01]  /*1af0*/  LDS.128 R12, [R5+0x120] ;  /* 0x00012000050c7984 */ /* 0x000e620000000c00 */
[----:B------:R-:W-:-:S02]  /*1b00*/  DFMA R188, R28, R22, R188 ;  /* 0x000000161cbc722b */ /* 0x000fc400000000bc */
[----:B------:R-:W-:Y:S02]  /*1b10*/  DFMA R106, R30, R22, R106 ;  /* 0x000000161e6a722b */ /* 0x000fe4000000006a */
[----:B------:R-:W-:Y:S01]  /*1b20*/  DFMA R66, R28, R42, R66 ;  /* 0x0000002a1c42722b */ /* 0x000fe20000000042 */
[----:B------:R-:W3:Y:S01]  /*1b30*/  LDS.128 R20, [R5+0x160] ;  /* 0x0001600005147984 */ /* 0x000ee20000000c00 */
[----:B------:R-:W-:Y:S02]  /*1b40*/  DFMA R112, R116, R86, R102 ;  /* 0x000000567470722b */ /* 0x000fe40000000066 */
[----:B------:R-:W-:Y:S02]  /*1b50*/  DFMA R42, R30, R42, R70 ;  /* 0x0000002a1e2a722b */ /* 0x000fe40000000046 */
[----:B------:R-:W-:Y:S01]  /*1b60*/  DFMA R102, R92, R116, R114 ;  /* 0x000000745c66722b */ /* 0x000fe20000000072 */
[----:B------:R-:W4:Y:S01]  /*1b70*/  LDS.128 R28, [R5+0x1a0] ;  /* 0x0001a000051c7984 */ /* 0x000f220000000c00 */
[----:B--2---:R-:W-:-:S03]  /*1b80*/  DFMA R114, R36, R78, R68 ;  /* 0x0000004e2472722b */ /* 0x004fc60000000044 */
[----:B------:R-:W2:Y:S01]  /*1b90*/  LDS.128 R68, [R5+0x1e0] ;  /* 0x0001e00005447984 */ /* 0x000ea20000000c00 */
[----:B------:R-:W-:Y:S02]  /*1ba0*/  DFMA R90, R76, R116, R90 ;  /* 0x000000744c5a722b */ /* 0x000fe4000000005a */
[----:B------:R-:W-:Y:S02]  /*1bb0*/  DFMA R138, R116, R78, R138 ;  /* 0x0000004e748a722b */ /* 0x000fe4000000008a */
[----:B------:R-:W-:Y:S02]  /*1bc0*/  DFMA R140, R80, R116, R140 ;  /* 0x00000074508c722b */ /* 0x000fe4000000008c */
[----:B------:R-:W-:Y:S02]  /*1bd0*/  DFMA R162, R116, R82, R162 ;  /* 0x0000005274a2722b */ /* 0x000fe400000000a2 */
[----:B------:R-:W-:Y:S02]  /*1be0*/  DFMA R178, R84, R116, R178 ;  /* 0x0000007454b2722b */ /* 0x000fe400000000b2 */
[----:B------:R-:W-:-:S02]  /*1bf0*/  DFMA R116, R116, R94, R132 ;  /* 0x0000005e7474722b */ /* 0x000fc40000000084 */
[----:B0-----:R-:W-:Y:S02]  /*1c00*/  DFMA R132, R76, R32, R74 ;  /* 0x000000204c84722b */ /* 0x001fe4000000004a */
[----:B------:R-:W-:Y:S01]  /*1c10*/  DFMA R134, R32, R78, R72 ;  /* 0x0000004e2086722b */ /* 0x000fe20000000048 */
[----:B------:R-:W0:Y:S01]  /*1c20*/  LDS.128 R72, [R6+0x140] ;  /* 0x0001400006487984 */ /* 0x000e220000000c00 */
[-C--:B------:R-:W-:Y:S02]  /*1c30*/  DFMA R60, R76, R36.reuse, R60 ;  /* 0x000000244c3c722b */ /* 0x080fe4000000003c */
[----:B------:R-:W-:Y:S02]  /*1c40*/  DFMA R88, R80, R36, R88 ;  /* 0x000000245058722b */ /* 0x000fe40000000058 */
[----:B------:R-:W-:Y:S02]  /*1c50*/  DFMA R160, R36, R82, R160 ;  /* 0x0000005224a0722b */ /* 0x000fe400000000a0 */
[----:B------:R-:W-:-:S02]  /*1c60*/  DFMA R166, R84, R36, R166 ;  /* 0x0000002454a6722b */ /* 0x000fc400000000a6 */
[----:B------:R-:W-:Y:S02]  /*1c70*/  DFMA R186, R36, R86, R186 ;  /* 0x0000005624ba722b */ /* 0x000fe400000000ba */
[----:B------:R-:W-:Y:S02]  /*1c80*/  DFMA R110, R92, R36, R110 ;  /* 0x000000245c6e722b */ /* 0x000fe4000000006e */
[----:B------:R-:W-:Y:S02]  /*1c90*/  DFMA R36, R36, R94, R46 ;  /* 0x0000005e2424722b */ /* 0x000fe4000000002e */
[----:B------:R-:W-:Y:S01]  /*1ca0*/  DFMA R168, R32, R86, R44 ;  /* 0x0000005620a8722b */ /* 0x000fe2000000002c */
[----:B------:R-:W5:Y:S01]  /*1cb0*/  LDS.128 R44, [R6+0x150] ;  /* 0x00015000062c7984 */ /* 0x000f620000000c00 */
[----:B-1----:R-:W-:Y:S02]  /*1cc0*/  DFMA R56, R76, R12, R56 ;  /* 0x0000000c4c38722b */ /* 0x002fe40000000038 */
        /* <DEDUP_REMOVED lines=9> */
[-C--:B------:R-:W-:Y:S02]  /*1d60*/  DFMA R172, R84, R32.reuse, R172 ;  /* 0x0000002054ac722b */ /* 0x080fe400000000ac */
[----:B------:R-:W-:Y:S02]  /*1d70*/  DFMA R188, R92, R32, R188 ;  /* 0x000000205cbc722b */ /* 0x000fe400000000bc */
[----:B------:R-:W-:Y:S02]  /*1d80*/  DFMA R106, R32, R94, R106 ;  /* 0x0000005e206a722b */ /* 0x000fe4000000006a */
[----:B---3--:R-:W-:-:S02]  /*1d90*/  DFMA R12, R76, R20, R40 ;  /* 0x000000144c0c722b */ /* 0x008fc40000000028 */
[C---:B----4-:R-:W-:Y:S02]  /*1da0*/  DFMA R32, R76.reuse, R28, R16 ;  /* 0x0000001c4c20722b */ /* 0x050fe40000000010 */
[----:B--2---:R-:W-:Y:S02]  /*1db0*/  DFMA R64, R76, R68, R64 ;  /* 0x000000444c40722b */ /* 0x004fe40000000040 */
[-C--:B------:R-:W-:Y:S02]  /*1dc0*/  DFMA R122, R20, R78.reuse, R122 ;  /* 0x0000004e147a722b */ /* 0x080fe4000000007a */
[-C--:B------:R-:W-:Y:S02]  /*1dd0*/  DFMA R120, R28, R78.reuse, R120 ;  /* 0x0000004e1c78722b */ /* 0x080fe40000000078 */
[----:B------:R-:W-:Y:S02]  /*1de0*/  DFMA R126, R68, R78, R126 ;  /* 0x0000004e447e722b */ /* 0x000fe4000000007e */
[----:B------:R-:W-:Y:S01]  /*1df0*/  DFMA R100, R80, R28, R100 ;  /* 0x0000001c5064722b */ /* 0x000fe20000000064 */
[----:B------:R-:W-:Y:S01]  /*1e00*/  LDS.128 R76, [R6+0x180] ;  /* 0x00018000064c7984 */ /* 0x000fe20000000c00 */
[----:B------:R-:W-:-:S02]  /*1e10*/  DFMA R152, R28, R82, R152 ;  /* 0x000000521c98722b */ /* 0x000fc40000000098 */
[----:B------:R-:W-:Y:S02]  /*1e20*/  DFMA R176, R84, R28, R176 ;  /* 0x0000001c54b0722b */ /* 0x000fe400000000b0 */
[----:B------:R-:W-:Y:S02]  /*1e30*/  DFMA R52, R28, R86, R52 ;  /* 0x000000561c34722b */ /* 0x000fe40000000034 */
[----:B------:R-:W-:Y:S02]  /*1e40*/  DFMA R66, R92, R28, R66 ;  /* 0x0000001c5c42722b */ /* 0x000fe40000000042 */
[----:B0-----:R-:W-:Y:S02]  /*1e50*/  DFMA R16, R72, R22, R12 ;  /* 0x000000164810722b */ /* 0x001fe4000000000c */
[----:B------:R-:W-:Y:S02]  /*1e60*/  DFMA R128, R80, R20, R128 ;  /* 0x000000145080722b */ /* 0x000fe40000000080 */
[----:B------:R-:W-:-:S02]  /*1e70*/  DFMA R154, R20, R82, R154 ;  /* 0x00000052149a722b */ /* 0x000fc4000000009a */
[----:B------:R-:W-:Y:S02]  /*1e80*/  DFMA R174, R84, R20, R174 ;  /* 0x0000001454ae722b */ /* 0x000fe400000000ae */
[----:B------:R-:W-:Y:S02]  /*1e90*/  DFMA R184, R20, R86, R184 ;  /* 0x0000005614b8722b */ /* 0x000fe400000000b8 */
[----:B------:R-:W-:Y:S02]  /*1ea0*/  DFMA R98, R92, R20, R98 ;  /* 0x000000145c62722b */ /* 0x000fe40000000062 */
[-C--:B------:R-:W-:Y:S02]  /*1eb0*/  DFMA R48, R20, R94.reuse, R48 ;  /* 0x0000005e1430722b */ /* 0x080fe40000000030 */
[----:B------:R-:W-:Y:S02]  /*1ec0*/  DFMA R28, R28, R94, R42 ;  /* 0x0000005e1c1c722b */ /* 0x000fe4000000002a */
[----:B------:R-:W-:Y:S01]  /*1ed0*/  DFMA R12, R72, R30, R32 ;  /* 0x0000001e480c722b */ /* 0x000fe20000000020 */
[----:B------:R-:W0:Y:S01]  /*1ee0*/  LDS.128 R40, [R6+0x160] ;  /* 0x0001600006287984 */ /* 0x000e220000000c00 */
[----:B------:R-:W-:-:S02]  /*1ef0*/  DFMA R130, R80, R68, R130 ;  /* 0x000000445082722b */ /* 0x000fc40000000082 */
[----:B------:R-:W-:Y:S02]  /*1f00*/  DFMA R190, R68, R82, R150 ;  /* 0x0000005244be722b */ /* 0x000fe40000000096 */
[----:B------:R-:W-:Y:S01]  /*1f10*/  DFMA R108, R84, R68, R108 ;  /* 0x00000044546c722b */ /* 0x000fe2000000006c */
[----:B------:R-:W-:Y:S01]  /*1f20*/  LDS.128 R80, [R6+0x190] ;  /* 0x0001900006507984 */ /* 0x000fe20000000c00 */
[----:B------:R-:W-:Y:S02]  /*1f30*/  DFMA R182, R68, R86, R182 ;  /* 0x0000005644b6722b */ /* 0x000fe400000000b6 */
[----:B------:R-:W-:Y:S01]  /*1f40*/  DFMA R54, R92, R68, R54 ;  /* 0x000000445c36722b */ /* 0x000fe20000000036 */
[----:B------:R-:W-:Y:S01]  /*1f50*/  LDS.128 R84, [R6+0x1a0] ;  /* 0x0001a00006547984 */ /* 0x000fe20000000c00 */
[----:B------:R-:W-:Y:S02]  /*1f60*/  DFMA R142, R68, R94, R142 ;  /* 0x0000005e448e722b */ /* 0x000fe4000000008e */
[C---:B------:R-:W-:Y:S01]  /*1f70*/  DFMA R20, R72.reuse, R14, R56 ;  /* 0x0000000e4814722b */ /* 0x040fe20000000038 */
[----:B------:R-:W-:Y:S01]  /*1f80*/  LDS.128 R92, [R6+0x1b0] ;  /* 0x0001b000065c7984 */ /* 0x000fe20000000c00 */
[----:B------:R-:W-:-:S02]  /*1f90*/  DFMA R32, R72, R70, R64 ;  /* 0x000000464820722b */ /* 0x000fc40000000040 */
[C---:B------:R-:W-:Y:S02]  /*1fa0*/  DFMA R144, R72.reuse, R26, R144 ;  /* 0x0000001a4890722b */ /* 0x040fe40000000090 */
[C---:B------:R-:W-:Y:S02]  /*1fb0*/  DFMA R90, R72.reuse, R118, R90 ;  /* 0x00000076485a722b */ /* 0x040fe4000000005a */
[C---:B------:R-:W-:Y:S02]  /*1fc0*/  DFMA R60, R72.reuse, R38, R60 ;  /* 0x00000026483c722b */ /* 0x040fe4000000003c */
[----:B------:R-:W-:Y:S02]  /*1fd0*/  DFMA R132, R72, R34, R132 ;  /* 0x000000224884722b */ /* 0x000fe40000000084 */
[----:B------:R-:W-:Y:S02]  /*1fe0*/  DFMA R146, R26, R74, R146 ;  /* 0x0000004a1a92722b */ /* 0x000fe40000000092 */
[----:B------:R-:W-:-:S02]  /*1ff0*/  DFMA R138, R74, R118, R138 ;  /* 0x000000764a8a722b */ /* 0x000fc4000000008a */
[C---:B------:R-:W-:Y:S02]  /*2000*/  DFMA R114, R74.reuse, R38, R114 ;  /* 0x000000264a72722b */ /* 0x040fe40000000072 */
[C---:B------:R-:W-:Y:S02]  /*2010*/  DFMA R134, R74.reuse, R34, R134 ;  /* 0x000000224a86722b */ /* 0x040fe40000000086 */
[C---:B------:R-:W-:Y:S02]  /*2020*/  DFMA R124, R74.reuse, R14, R124 ;  /* 0x0000000e4a7c722b */ /* 0x040fe4000000007c */
[C---:B------:R-:W-:Y:S02]  /*2030*/  DFMA R64, R74.reuse, R22, R122 ;  /* 0x000000164a40722b */ /* 0x040fe4000000007a */
[C---:B------:R-:W-:Y:S02]  /*2040*/  DFMA R56, R74.reuse, R30, R120 ;  /* 0x0000001e4a38722b */ /* 0x040fe40000000078 */
[----:B------:R-:W-:Y:S01]  /*2050*/  DFMA R68, R74, R70, R126 ;  /* 0x000000464a44722b */ /* 0x000fe2000000007e */
[----:B------:R-:W-:Y:S04]  /*2060*/  LDS.128 R120, [R5+0x70] ;  /* 0x0000700005787984 */ /* 0x000fe80000000c00 */
[----:B------:R-:W1:Y:S01]  /*2070*/  LDS.128 R72, [R6+0x170] ;  /* 0x0001700006487984 */ /* 0x000e620000000c00 */
[----:B-----5:R-:W-:-:S02]  /*2080*/  DFMA R148, R44, R26, R148 ;  /* 0x0000001a2c94722b */ /* 0x020fc40000000094 */
[C---:B------:R-:W-:Y:S02]  /*2090*/  DFMA R140, R44.reuse, R118, R140 ;  /* 0x000000762c8c722b */ /* 0x040fe4000000008c */
[C---:B------:R-:W-:Y:S02]  /*20a0*/  DFMA R88, R44.reuse, R38, R88 ;  /* 0x000000262c58722b */ /* 0x040fe40000000058 */
[C---:B------:R-:W-:Y:S02]  /*20b0*/  DFMA R136, R44.reuse, R34, R136 ;  /* 0x000000222c88722b */ /* 0x040fe40000000088 */
[C---:B------:R-:W-:Y:S02]  /*20c0*/  DFMA R104, R44.reuse, R14, R104 ;  /* 0x0000000e2c68722b */ /* 0x040fe40000000068 */
[C---:B------:R-:W-:Y:S02]  /*20d0*/  DFMA R126, R44.reuse, R22, R128 ;  /* 0x000000162c7e722b */ /* 0x040fe40000000080 */
[----:B------:R-:W-:-:S02]  /*20e0*/  DFMA R100, R44, R30, R100 ;  /* 0x0000001e2c64722b */ /* 0x000fc40000000064 */
[----:B------:R-:W-:Y:S02]  /*20f0*/  DFMA R150, R44, R70, R130 ;  /* 0x000000462c96722b */ /* 0x000fe40000000082 */
[----:B------:R-:W-:Y:S01]  /*2100*/  DFMA R164, R26, R46, R164 ;  /* 0x0000002e1aa4722b */ /* 0x000fe200000000a4 */
[----:B------:R-:W-:Y:S01]  /*2110*/  LDS.128 R128, [R5+0xb0] ;  /* 0x0000b00005807984 */ /* 0x000fe20000000c00 */
[C---:B------:R-:W-:Y:S02]  /*2120*/  DFMA R162, R46.reuse, R118, R162 ;  /* 0x000000762ea2722b */ /* 0x040fe400000000a2 */
[C---:B------:R-:W-:Y:S02]  /*2130*/  DFMA R160, R46.reuse, R38, R160 ;  /* 0x000000262ea0722b */ /* 0x040fe400000000a0 */
[C---:B------:R-:W-:Y:S02]  /*2140*/  DFMA R158, R46.reuse, R34, R158 ;  /* 0x000000222e9e722b */ /* 0x040fe4000000009e */
[----:B------:R-:W-:-:S02]  /*2150*/  DFMA R156, R46, R14, R156 ;  /* 0x0000000e2e9c722b */ /* 0x000fc4000000009c */
[C---:B------:R-:W-:Y:S02]  /*2160*/  DFMA R154, R46.reuse, R22, R154 ;  /* 0x000000162e9a722b */ /* 0x040fe4000000009a */
[C---:B------:R-:W-:Y:S02]  /*2170*/  DFMA R152, R46.reuse, R30, R152 ;  /* 0x0000001e2e98722b */ /* 0x040fe40000000098 */
[----:B------:R-:W-:Y:S01]  /*2180*/  DFMA R190, R46, R70, R190 ;  /* 0x000000462ebe722b */ /* 0x000fe200000000be */
[----:B------:R-:W2:Y:S01]  /*2190*/  LDS.128 R44, [R5+0x30] ;  /* 0x00003000052c7984 */ /* 0x000ea20000000c00 */
[C---:B0-----:R-:W-:Y:S02]  /*21a0*/  DFMA R180, R40.reuse, R26, R180 ;  /* 0x0000001a28b4722b */ /* 0x041fe400000000b4 */
[C---:B------:R-:W-:Y:S02]  /*21b0*/  DFMA R178, R40.reuse, R118, R178 ;  /* 0x0000007628b2722b */ /* 0x040fe400000000b2 */
[----:B------:R-:W-:-:S02]  /*21c0*/  DFMA R166, R40, R38, R166 ;  /* 0x0000002628a6722b */ /* 0x000fc400000000a6 */
[C---:B------:R-:W-:Y:S02]  /*21d0*/  DFMA R172, R40.reuse, R34, R172 ;  /* 0x0000002228ac722b */ /* 0x040fe400000000ac */
[C---:B------:R-:W-:Y:S02]  /*21e0*/  DFMA R170, R40.reuse, R14, R170 ;  /* 0x0000000e28aa722b */ /* 0x040fe400000000aa */
[C---:B------:R-:W-:Y:S02]  /*21f0*/  DFMA R174, R40.reuse, R22, R174 ;  /* 0x0000001628ae722b */ /* 0x040fe400000000ae */
[C---:B------:R-:W-:Y:S02]  /*2200*/  DFMA R176, R40.reuse, R30, R176 ;  /* 0x0000001e28b0722b */ /* 0x040fe400000000b0 */
[----:B------:R-:W-:Y:S02]  /*2210*/  DFMA R108, R40, R70, R108 ;  /* 0x00000046286c722b */ /* 0x000fe4000000006c */
[----:B------:R-:W-:-:S02]  /*2220*/  DFMA R40, R26, R42, R58 ;  /* 0x0000002a1a28722b */ /* 0x000fc4000000003a */
[C---:B------:R-:W-:Y:S02]  /*2230*/  DFMA R112, R42.reuse, R118, R112 ;  /* 0x000000762a70722b */ /* 0x040fe40000000070 */
[C---:B------:R-:W-:Y:S02]  /*2240*/  DFMA R186, R42.reuse, R38, R186 ;  /* 0x000000262aba722b */ /* 0x040fe400000000ba */
[C---:B------:R-:W-:Y:S02]  /*2250*/  DFMA R168, R42.reuse, R34, R168 ;  /* 0x000000222aa8722b */ /* 0x040fe400000000a8 */
[C---:B------:R-:W-:Y:S02]  /*2260*/  DFMA R96, R42.reuse, R14, R96 ;  /* 0x0000000e2a60722b */ /* 0x040fe40000000060 */
[C---:B------:R-:W-:Y:S02]  /*2270*/  DFMA R184, R42.reuse, R22, R184 ;  /* 0x000000162ab8722b */ /* 0x040fe400000000b8 */
[----:B------:R-:W-:-:S02]  /*2280*/  DFMA R52, R42, R30, R52 ;  /* 0x0000001e2a34722b */ /* 0x000fc40000000034 */
[----:B------:R-:W-:Y:S02]  /*2290*/  DFMA R182, R42, R70, R182 ;  /* 0x000000462ab6722b */ /* 0x000fe400000000b6 */
[----:B-1----:R-:W-:Y:S02]  /*22a0*/  DFMA R42, R72, R26, R18 ;  /* 0x0000001a482a722b */ /* 0x002fe40000000012 */
[----:B------:R-:W-:Y:S02]  /*22b0*/  DFMA R196, R26, R74, R24 ;  /* 0x0000004a1ac4722b */ /* 0x000fe40000000018 */
[----:B------:R-:W-:Y:S01]  /*22c0*/  DFMA R198, R74, R118, R116 ;  /* 0x000000764ac6722b */ /* 0x000fe20000000074 */
[----:B------:R-:W0:Y:S01]  /*22d0*/  LDS.128 R24, [R5+0xf0] ;  /* 0x0000f00005187984 */ /* 0x000e220000000c00 */
[-C--:B------:R-:W-:Y:S02]  /*22e0*/  DFMA R62, R72, R14.reuse, R62 ;  /* 0x0000000e483e722b */ /* 0x080fe4000000003e */
[----:B------:R-:W-:-:S02]  /*22f0*/  DFMA R50, R74, R14, R50 ;  /* 0x0000000e4a32722b */ /* 0x000fc40000000032 */
[-C--:B------:R-:W-:Y:S02]  /*2300*/  DFMA R66, R72, R30.reuse, R66 ;  /* 0x0000001e4842722b */ /* 0x080fe40000000042 */
[----:B------:R-:W-:Y:S02]  /*2310*/  DFMA R116, R74, R30, R28 ;  /* 0x0000001e4a74722b */ /* 0x000fe4000000001c */
[-C--:B------:R-:W-:Y:S01]  /*2320*/  DFMA R110, R72, R38.reuse, R110 ;  /* 0x00000026486e722b */ /* 0x080fe2000000006e */
[----:B------:R-:W1:Y:S01]  /*2330*/  LDS.128 R28, [R5+0x130] ;  /* 0x00013000051c7984 */ /* 0x000e620000000c00 */
[----:B------:R-:W-:Y:S02]  /*2340*/  DFMA R58, R74, R38, R36 ;  /* 0x000000264a3a722b */ /* 0x000fe40000000024 */
[C---:B--2---:R-:W-:Y:S01]  /*2350*/  DFMA R18, R44.reuse, R86, R40 ;  /* 0x000000562c12722b */ /* 0x044fe20000000028 */
[----:B------:R-:W2:Y:S01]  /*2360*/  LDS.128 R36, [R5+0x170] ;  /* 0x0001700005247984 */ /* 0x000ea20000000c00 */
[----:B------:R-:W-:-:S03]  /*2370*/  DFMA R14, R44, R92, R42 ;  /* 0x0000005c2c0e722b */ /* 0x000fc6000000002a */
[----:B------:R-:W3:Y:S01]  /*2380*/  LDS.128 R40, [R5+0x1b0] ;  /* 0x0001b00005287984 */ /* 0x000ee20000000c00 */
[C---:B------:R-:W-:Y:S02]  /*2390*/  DFMA R194, R72.reuse, R118, R102 ;  /* 0x0000007648c2722b */ /* 0x040fe40000000066 */
[-C--:B------:R-:W-:Y:S02]  /*23a0*/  DFMA R188, R72, R34.reuse, R188 ;  /* 0x0000002248bc722b */ /* 0x080fe400000000bc */
[----:B------:R-:W-:Y:S02]  /*23b0*/  DFMA R106, R74, R34, R106 ;  /* 0x000000224a6a722b */ /* 0x000fe4000000006a */
[----:B------:R-:W-:Y:S02]  /*23c0*/  DFMA R192, R44, R76, R144 ;  /* 0x0000004c2cc0722b */ /* 0x000fe40000000090 */
[----:B------:R-:W-:Y:S02]  /*23d0*/  DFMA R144, R120, R78, R138 ;  /* 0x0000004e7890722b */ /* 0x000fe4000000008a */
[----:B------:R-:W-:-:S02]  /*23e0*/  DFMA R118, R74, R70, R142 ;  /* 0x000000464a76722b */ /* 0x000fc4000000008e */
[----:B------:R-:W-:Y:S01]  /*23f0*/  DFMA R138, R80, R120, R140 ;  /* 0x00000078508a722b */ /* 0x000fe2000000008c */
[----:B------:R-:W4:Y:S01]  /*2400*/  LDS.128 R140, [R5+0x1f0] ;  /* 0x0001f000058c7984 */ /* 0x000f220000000c00 */
[-C--:B------:R-:W-:Y:S02]  /*2410*/  DFMA R98, R72, R22.reuse, R98 ;  /* 0x000000164862722b */ /* 0x080fe40000000062 */
[----:B------:R-:W-:Y:S02]  /*2420*/  DFMA R102, R74, R22, R48 ;  /* 0x000000164a66722b */ /* 0x000fe40000000030 */
[C---:B------:R-:W-:Y:S02]  /*2430*/  DFMA R146, R44.reuse, R78, R146 ;  /* 0x0000004e2c92722b */ /* 0x040fe40000000092 */
[C---:B------:R-:W-:Y:S02]  /*2440*/  DFMA R148, R44.reuse, R80, R148 ;  /* 0x000000502c94722b */ /* 0x040fe40000000094 */
        /* <DEDUP_REMOVED lines=8> */
[C---:B------:R-:W-:Y:S02]  /*24d0*/  DFMA R48, R120.reuse, R86, R112 ;  /* 0x000000567830722b */ /* 0x040fe40000000070 */
[----:B------:R-:W-:Y:S02]  /*24e0*/  DFMA R34, R120, R94, R198 ;  /* 0x0000005e7822722b */ /* 0x000fe400000000c6 */
[-C--:B------:R-:W-:Y:S02]  /*24f0*/  DFMA R194, R80, R128.reuse, R88 ;  /* 0x0000008050c2722b */ /* 0x080fe40000000058 */
[----:B------:R-:W-:Y:S01]  /*2500*/  DFMA R70, R92, R128, R110 ;  /* 0x000000805c46722b */ /* 0x000fe2000000006e */
[----:B------:R-:W5:Y:S01]  /*2510*/  LDS.128 R88, [R6+0x1c0] ;  /* 0x0001c00006587984 */ /* 0x000f620000000c00 */
[----:B0-----:R-:W-:-:S02]  /*2520*/  DFMA R120, R76, R24, R132 ;  /* 0x000000184c78722b */ /* 0x001fc40000000084 */
[----:B------:R-:W-:Y:S02]  /*2530*/  DFMA R112, R76, R128, R60 ;  /* 0x000000804c70722b */ /* 0x000fe4000000003c */
[C---:B------:R-:W-:Y:S02]  /*2540*/  DFMA R114, R128.reuse, R78, R114 ;  /* 0x0000004e8072722b */ /* 0x040fe40000000072 */
[----:B------:R-:W-:Y:S02]  /*2550*/  DFMA R160, R128, R82, R160 ;  /* 0x0000005280a0722b */ /* 0x000fe400000000a0 */
[----:B------:R-:W-:Y:S02]  /*2560*/  DFMA R166, R84, R128, R166 ;  /* 0x0000008054a6722b */ /* 0x000fe400000000a6 */
[C---:B------:R-:W-:Y:S02]  /*2570*/  DFMA R74, R128.reuse, R86, R186 ;  /* 0x00000056804a722b */ /* 0x040fe400000000ba */
        /* <DEDUP_REMOVED lines=8> */
[----:B-1----:R-:W-:Y:S02]  /*2600*/  DFMA R24, R76, R28, R20 ;  /* 0x0000001c4c18722b */ /* 0x002fe40000000014 */
[----:B------:R-:W-:Y:S02]  /*2610*/  DFMA R168, R28, R78, R124 ;  /* 0x0000004e1ca8722b */ /* 0x000fe4000000007c */
[----:B------:R-:W-:Y:S02]  /*2620*/  DFMA R128, R80, R28, R104 ;  /* 0x0000001c5080722b */ /* 0x000fe40000000068 */
[----:B------:R-:W-:Y:S02]  /*2630*/  DFMA R156, R28, R82, R156 ;  /* 0x000000521c9c722b */ /* 0x000fe4000000009c */
[----:B------:R-:W-:-:S02]  /*2640*/  DFMA R170, R84, R28, R170 ;  /* 0x0000001c54aa722b */ /* 0x000fc400000000aa */
[----:B------:R-:W-:Y:S02]  /*2650*/  DFMA R104, R28, R86, R96 ;  /* 0x000000561c68722b */ /* 0x000fe40000000060 */
[----:B------:R-:W-:Y:S02]  /*2660*/  DFMA R20, R92, R28, R62 ;  /* 0x0000001c5c14722b */ /* 0x000fe4000000003e */
[----:B--2---:R-:W-:Y:S01]  /*2670*/  DFMA R186, R80, R36, R126 ;  /* 0x0000002450ba722b */ /* 0x004fe2000000007e */
[----:B------:R-:W0:Y:S01]  /*2680*/  LDS.128 R60, [R6+0x1d0] ;  /* 0x0001d000063c7984 */ /* 0x000e220000000c00 */
[----:B---3--:R-:W-:Y:S02]  /*2690*/  DFMA R124, R76, R40, R12 ;  /* 0x000000284c7c722b */ /* 0x008fe4000000000c */
[----:B------:R-:W-:Y:S02]  /*26a0*/  DFMA R28, R28, R94, R50 ;  /* 0x0000005e1c1c722b */ /* 0x000fe40000000032 */
[----:B------:R-:W-:-:S02]  /*26b0*/  DFMA R126, R40, R78, R56 ;  /* 0x0000004e287e722b */ /* 0x000fc40000000038 */
[----:B------:R-:W-:Y:S01]  /*26c0*/  DFMA R12, R80, R40, R100 ;  /* 0x00000028500c722b */ /* 0x000fe20000000064 */
[----:B------:R-:W1:Y:S01]  /*26d0*/  LDS.128 R56, [R6+0x1e0] ;  /* 0x0001e00006387984 */ /* 0x000e620000000c00 */
[----:B------:R-:W-:Y:S02]  /*26e0*/  DFMA R50, R36, R78, R64 ;  /* 0x0000004e2432722b */ /* 0x000fe40000000040 */
[----:B------:R-:W-:Y:S01]  /*26f0*/  DFMA R100, R92, R40, R66 ;  /* 0x000000285c64722b */ /* 0x000fe20000000042 */
[----:B------:R-:W2:Y:S01]  /*2700*/  LDS.128 R64, [R6+0x1f0] ;  /* 0x0001f00006407984 */ /* 0x000ea20000000c00 */
[----:B------:R-:W-:Y:S01]  /*2710*/  DFMA R96, R76, R36, R16 ;  /* 0x000000244c60722b */ /* 0x000fe20000000010 */
[----:B------:R-:W-:Y:S01]  /*2720*/  UIADD3 UR4, UPT, UPT, UR4, 0x1, URZ ;  /* 0x0000000104047890 */ /* 0x000fe2000fffe0ff */
[----:B------:R-:W-:Y:S02]  /*2730*/  DFMA R154, R36, R82, R154 ;  /* 0x00000052249a722b */ /* 0x000fe4000000009a */
[----:B------:R-:W-:-:S02]  /*2740*/  DFMA R174, R84, R36, R174 ;  /* 0x0000002454ae722b */ /* 0x000fc400000000ae */
[----:B------:R-:W-:Y:S02]  /*2750*/  DFMA R184, R36, R86, R184 ;  /* 0x0000005624b8722b */ /* 0x000fe400000000b8 */
[----:B------:R-:W-:Y:S02]  /*2760*/  DFMA R134, R92, R36, R98 ;  /* 0x000000245c86722b */ /* 0x000fe40000000062 */
[----:B------:R-:W-:Y:S02]  /*2770*/  DFMA R102, R36, R94, R102 ;  /* 0x0000005e2466722b */ /* 0x000fe40000000066 */
[----:B------:R-:W-:Y:S02]  /*2780*/  DFMA R176, R84, R40, R176 ;  /* 0x0000002854b0722b */ /* 0x000fe400000000b0 */
[-C--:B----4-:R-:W-:Y:S02]  /*2790*/  DFMA R36, R76, R140.reuse, R32 ;  /* 0x0000008c4c24722b */ /* 0x090fe40000000020 */
[----:B------:R-:W-:-:S02]  /*27a0*/  DFMA R80, R80, R140, R150 ;  /* 0x0000008c5050722b */ /* 0x000fc40000000096 */
[----:B------:R-:W-:Y:S01]  /*27b0*/  DFMA R84, R84, R140, R108 ;  /* 0x0000008c5454722b */ /* 0x000fe2000000006c */
[----:B------:R-:W-:Y:S01]  /*27c0*/  UISETP.NE.AND UP0, UPT, UR4, URZ, UPT ;  /* 0x000000ff0400728c */ /* 0x000fe2000bf05270 */
[----:B------:R-:W-:Y:S02]  /*27d0*/  DFMA R78, R140, R78, R68 ;  /* 0x0000004e8c4e722b */ /* 0x000fe40000000044 */
[C---:B------:R-:W-:Y:S02]  /*27e0*/  DFMA R152, R40.reuse, R82, R152 ;  /* 0x000000522898722b */ /* 0x040fe40000000098 */
[----:B------:R-:W-:Y:S02]  /*27f0*/  DFMA R52, R40, R86, R52 ;  /* 0x000000562834722b */ /* 0x000fe40000000034 */
[C---:B------:R-:W-:Y:S02]  /*2800*/  DFMA R190, R140.reuse, R82, R190 ;  /* 0x000000528cbe722b */ /* 0x040fe400000000be */
[----:B------:R-:W-:-:S02]  /*2810*/  DFMA R182, R140, R86, R182 ;  /* 0x000000568cb6722b */ /* 0x000fc400000000b6 */
[----:B------:R-:W-:Y:S02]  /*2820*/  DFMA R68, R92, R140, R54 ;  /* 0x0000008c5c44722b */ /* 0x000fe40000000036 */
[-C--:B------:R-:W-:Y:S02]  /*2830*/  DFMA R76, R140, R94.reuse, R118 ;  /* 0x0000005e8c4c722b */ /* 0x080fe40000000076 */
[----:B------:R-:W-:Y:S02]  /*2840*/  DFMA R40, R40, R94, R116 ;  /* 0x0000005e2828722b */ /* 0x000fe40000000074 */
[C---:B-----5:R-:W-:Y:S02]  /*2850*/  DFMA R118, R88.reuse, R130, R112 ;  /* 0x000000825876722b */ /* 0x060fe40000000070 */
[----:B------:R-:W-:Y:S02]  /*2860*/  DFMA R112, R88, R38, R96 ;  /* 0x000000265870722b */ /* 0x000fe40000000060 */
[----:B------:R-:W-:-:S02]  /*2870*/  DFMA R96, R90, R130, R114 ;  /* 0x000000825a60722b */ /* 0x000fc40000000072 */
[----:B------:R-:W-:Y:S02]  /*2880*/  DFMA R114, R90, R38, R50 ;  /* 0x000000265a72722b */ /* 0x000fe40000000032 */
[C---:B------:R-:W-:Y:S02]  /*2890*/  DFMA R32, R88.reuse, R46, R192 ;  /* 0x0000002e5820722b */ /* 0x040fe400000000c0 */
[C---:B------:R-:W-:Y:S02]  /*28a0*/  DFMA R16, R88.reuse, R122, R196 ;  /* 0x0000007a5810722b */ /* 0x040fe400000000c4 */
[C---:B------:R-:W-:Y:S02]  /*28b0*/  DFMA R120, R88.reuse, R26, R120 ;  /* 0x0000001a5878722b */ /* 0x040fe40000000078 */
[C---:B------:R-:W-:Y:S02]  /*28c0*/  DFMA R116, R88.reuse, R30, R24 ;  /* 0x0000001e5874722b */ /* 0x040fe40000000018 */
        /* <DEDUP_REMOVED lines=22> */
[----:B------:R-:W-:Y:S02]  /*2a30*/  DFMA R126, R90, R42, R126 ;  /* 0x0000002a5a7e722b */ /* 0x000fe4000000007e */
[-C--:B------:R-:W-:Y:S02]  /*2a40*/  DFMA R162, R62, R122.reuse, R162 ;  /* 0x0000007a3ea2722b */ /* 0x080fe400000000a2 */
[----:B------:R-:W-:-:S02]  /*2a50*/  DFMA R60, R58, R122, R48 ;  /* 0x0000007a3a3c722b */ /* 0x000fc40000000030 */
[C---:B--2---:R-:W-:Y:S02]  /*2a60*/  DFMA R56, R64.reuse, R46, R14 ;  /* 0x0000002e4038722b */ /* 0x044fe4000000000e */
[-C--:B------:R-:W-:Y:S02]  /*2a70*/  DFMA R22, R64, R122.reuse, R22 ;  /* 0x0000007a4016722b */ /* 0x080fe40000000016 */
[----:B------:R-:W-:Y:S02]  /*2a80*/  DFMA R34, R66, R122, R34 ;  /* 0x0000007a4222722b */ /* 0x000fe40000000022 */
[----:B------:R-:W-:Y:S02]  /*2a90*/  DFMA R90, R90, R142, R78 ;  /* 0x0000008e5a5a722b */ /* 0x000fe4000000004e */
[C---:B------:R-:W-:Y:S02]  /*2aa0*/  DFMA R160, R62.reuse, R130, R160 ;  /* 0x000000823ea0722b */ /* 0x040fe400000000a0 */
        /* <DEDUP_REMOVED lines=8> */
[-C--:B------:R-:W-:Y:S02]  /*2b30*/  DFMA R94, R64, R130.reuse, R70 ;  /* 0x00000082405e722b */ /* 0x080fe40000000046 */
[----:B------:R-:W-:Y:S02]  /*2b40*/  DFMA R194, R66, R130, R72 ;  /* 0x0000008242c2722b */ /* 0x000fe40000000048 */
[C---:B------:R-:W-:Y:S02]  /*2b50*/  DFMA R14, R64.reuse, R26, R188 ;  /* 0x0000001a400e722b */ /* 0x040fe400000000bc */
[C---:B------:R-:W-:Y:S02]  /*2b60*/  DFMA R48, R64.reuse, R38, R134 ;  /* 0x000000264030722b */ /* 0x040fe40000000086 */
[----:B------:R-:W-:-:S02]  /*2b70*/  DFMA R122, R64, R142, R68 ;  /* 0x0000008e407a722b */ /* 0x000fc40000000044 */
[----:B------:R-:W-:Y:S02]  /*2b80*/  DFMA R164, R46, R62, R164 ;  /* 0x0000003e2ea4722b */ /* 0x000fe400000000a4 */
[C---:B------:R-:W-:Y:S02]  /*2b90*/  DFMA R158, R62.reuse, R26, R158 ;  /* 0x0000001a3e9e722b */ /* 0x040fe4000000009e */
[C---:B------:R-:W-:Y:S02]  /*2ba0*/  DFMA R156, R62.reuse, R30, R156 ;  /* 0x0000001e3e9c722b */ /* 0x040fe4000000009c */
[C---:B------:R-:W-:Y:S02]  /*2bb0*/  DFMA R154, R62.reuse, R38, R154 ;  /* 0x000000263e9a722b */ /* 0x040fe4000000009a */
[----:B------:R-:W-:Y:S02]  /*2bc0*/  DFMA R152, R62, R42, R152 ;  /* 0x0000002a3e98722b */ /* 0x000fe40000000098 */
[----:B------:R-:W-:-:S02]  /*2bd0*/  DFMA R58, R46, R66, R44 ;  /* 0x000000422e3a722b */ /* 0x000fc4000000002c */
[----:B------:R-:W-:Y:S02]  /*2be0*/  DFMA R192, R66, R26, R106 ;  /* 0x0000001a42c0722b */ /* 0x000fe4000000006a */
[-C--:B------:R-:W-:Y:S02]  /*2bf0*/  DFMA R188, R64, R30.reuse, R20 ;  /* 0x0000001e40bc722b */ /* 0x080fe40000000014 */
[C---:B------:R-:W-:Y:S02]  /*2c00*/  DFMA R190, R66.reuse, R30, R28 ;  /* 0x0000001e42be722b */ /* 0x040fe4000000001c */
[----:B------:R-:W-:Y:S02]  /*2c10*/  DFMA R134, R66, R38, R102 ;  /* 0x000000264286722b */ /* 0x000fe40000000066 */
[-C--:B------:R-:W-:Y:S02]  /*2c20*/  DFMA R132, R64, R42.reuse, R100 ;  /* 0x0000002a4084722b */ /* 0x080fe40000000064 */
[----:B------:R-:W-:-:S02]  /*2c30*/  DFMA R130, R66, R42, R40 ;  /* 0x0000002a4282722b */ /* 0x000fc40000000028 */
[----:B------:R-:W-:Y:S01]  /*2c40*/  DFMA R142, R66, R142, R76 ;  /* 0x0000008e428e722b */ /* 0x000fe2000000004c */
[----:B------:R-:W-:Y:S02]  /*2c50*/  VIADD R4, R4, 0x8 ;  /* 0x0000000804047836 */ /* 0x000fe40000000000 */
[----:B------:R-:W-:Y:S01]  /*2c60*/  IMAD R9, R8, 0x8, R9 ;  /* 0x0000000808097824 */ /* 0x000fe200078e0209 */
[----:B------:R-:W-:Y:S06]  /*2c70*/  BAR.SYNC.DEFER_BLOCKING 0x0 ;  /* 0x0000000000007b1d */ /* 0x000fec0000010000 */
[----:B------:R-:W-:Y:S05]  /*2c80*/  BRA.U UP0, `(.L_x_79) ;  /* 0xffffffd900507547 */ /* 0x000fea000b83ffff */
.L_x_78:
[----:B------:R-:W-:Y:S02]  /*2c90*/  VIADD R0, R0, UR10 ;  /* 0x0000000a00007c36 */ /* 0x000fe40008000000 */
[----:B------:R-:W-:Y:S02]  /*2ca0*/  IMAD.SHL.U32 R7, R7, 0x8, RZ ;  /* 0x0000000807077824 */ /* 0x000fe400078e00ff */
[----:B------:R-:W-:-:S04]  /*2cb0*/  IMAD.SHL.U32 R0, R0, 0x8, RZ ;  /* 0x0000000800007824 */ /* 0x000fc800078e00ff */
[----:B------:R-:W-:-:S04]  /*2cc0*/  IMAD R7, R7, R2, R0 ;  /* 0x0000000207077224 */ /* 0x000fc800078e0200 */
[----:B------:R-:W-:-:S05]  /*2cd0*/  IMAD.WIDE R10, R7, 0x8, R10 ;  /* 0x00000008070a7825 */ /* 0x000fca00078e020a */
[----:B0-----:R-:W-:Y:S01]  /*2ce0*/  STG.E.64 desc[UR8][R10.64], R32 ;  /* 0x000000200a007986 */ /* 0x001fe2000c101b08 */
[----:B------:R-:W-:-:S03]  /*2cf0*/  IMAD.WIDE R4, R2, 0x8, R10 ;  /* 0x0000000802047825 */ /* 0x000fc600078e020a */
[----:B------:R-:W-:Y:S01]  /*2d00*/  STG.E.64 desc[UR8][R10.64+0x8], R146 ;  /* 0x000008920a007986 */ /* 0x000fe2000c101b08 */
[----:B------:R-:W-:-:S03]  /*2d10*/  IMAD.WIDE R6, R2, 0x8, R4 ;  /* 0x0000000802067825 */ /* 0x000fc600078e0204 */
[----:B------:R-:W-:Y:S04]  /*2d20*/  STG.E.64 desc[UR8][R10.64+0x10], R148 ;  /* 0x000010940a007986 */ /* 0x000fe8000c101b08 */
[----:B------:R-:W-:Y:S01]  /*2d30*/  STG.E.64 desc[UR8][R10.64+0x18], R164 ;  /* 0x000018a40a007986 */ /* 0x000fe2000c101b08 */
[----:B------:R-:W-:-:S03]  /*2d40*/  IMAD.WIDE R8, R2, 0x8, R6 ;  /* 0x0000000802087825 */ /* 0x000fc600078e0206 */
[----:B------:R-:W-:Y:S04]  /*2d50*/  STG.E.64 desc[UR8][R10.64+0x20], R180 ;  /* 0x000020b40a007986 */ /* 0x000fe8000c101b08 */
        /* <DEDUP_REMOVED lines=10> */
[----:B------:R0:W-:Y:S04]  /*2e00*/  STG.E.64 desc[UR8][R4.64+0x38], R34 ;  /* 0x0000382204007986 */ /* 0x0001e8000c101b08 */
[----:B------:R-:W-:Y:S04]  /*2e10*/  STG.E.64 desc[UR8][R6.64], R118 ;  /* 0x0000007606007986 */ /* 0x000fe8000c101b08 */
[----:B------:R-:W-:Y:S04]  /*2e20*/  STG.E.64 desc[UR8][R6.64+0x8], R96 ;  /* 0x0000086006007986 */ /* 0x000fe8000c101b08 */
[----:B------:R-:W-:Y:S01]  /*2e30*/  STG.E.64 desc[UR8][R6.64+0x10], R88 ;  /* 0x0000105806007986 */ /* 0x000fe2000c101b08 */
[----:B0-----:R-:W-:-:S03]  /*2e40*/  IMAD.WIDE R4, R2, 0x8, R8 ;  /* 0x0000000802047825 */ /* 0x001fc600078e0208 */
        /* <DEDUP_REMOVED lines=47> */
[----:B------:R-:W-:Y:S01]  /*3140*/  STG.E.64 desc[UR8][R2.64+0x38], R142 ;  /* 0x0000388e02007986 */ /* 0x000fe2000c101b08 */
[----:B------:R-:W-:Y:S05]  /*3150*/  EXIT ;  /* 0x000000000000794d */ /* 0x000fea0003800000 */
.L_x_80:
        /* <DEDUP_REMOVED lines=10> */
.L_x_100:


//--------------------- .text._Z20XW_blockized_better_iiPdS_S_i --------------------------
	.section	.text._Z20XW_blockized_better_iiPdS_S_i,"ax",@progbits
	.align	128
        .global         _Z20XW_blockized_better_iiPdS_S_i
        .type           _Z20XW_blockized_better_iiPdS_S_i,@function
        .size           _Z20XW_blockized_better_iiPdS_S_i,(.L_x_101 - _Z20XW_blockized_better_iiPdS_S_i)
        .other          _Z20XW_blockized_better_iiPdS_S_i,@"STO_CUDA_ENTRY STV_DEFAULT"
_Z20XW_blockized_better_iiPdS_S_i:
.text._Z20XW_blockized_better_iiPdS_S_i:
[----:B------:R-:W0:Y:S01]  /*0000*/  LDC R1, c[0x0][0x37c] ;  /* 0x0000df00ff017b82 */ /* 0x000e220000000800 */
[----:B------:R-:W1:Y:S01]  /*0010*/  LDCU UR4, c[0x0][0x384] ;  /* 0x00007080ff0477ac */ /* 0x000e620008000800 */
[----:B------:R-:W2:Y:S01]  /*0020*/  LDCU.64 UR36, c[0x0][0x358] ;  /* 0x00006b00ff2477ac */ /* 0x000ea20008000a00 */
[----:B------:R-:W3:Y:S01]  /*0030*/  LDCU UR39, c[0x0][0x380] ;  /* 0x00007000ff2777ac */ /* 0x000ee20008000800 */
[----:B------:R-:W4:Y:S01]  /*0040*/  LDCU UR38, c[0x0][0x3a0] ;  /* 0x00007400ff2677ac */ /* 0x000f220008000800 */
[----:B-1----:R-:W-:-:S09]  /*0050*/  UISETP.NE.AND UP0, UPT, UR4, 0x10, UPT ;  /* 0x000000100400788c */ /* 0x002fd2000bf05270 */
[----:B--234-:R-:W-:Y:S05]  /*0060*/  BRA.U !UP0, `(.L_x_81) ;  /* 0x0000000108407547 */ /* 0x01cfea000b800000 */
[----:B------:R-:W-:Y:S01]  /*0070*/  MOV R0, 0x0 ;  /* 0x0000000000007802 */ /* 0x000fe20000000f00 */
[----:B------:R-:W1:Y:S01]  /*0080*/  LDCU.64 UR4, c[0x4][0x28] ;  /* 0x01000500ff0477ac */ /* 0x000e620008000a00 */
[----:B------:R-:W-:Y:S02]  /*0090*/  HFMA2 R12, -RZ, RZ, 0, 5.9604644775390625e-08 ;  /* 0x00000001ff0c7431 */ /* 0x000fe400000001ff */
[----:B------:R-:W-:Y:S01]  /*00a0*/  IMAD.MOV.U32 R8, RZ, RZ, 0xc2 ;  /* 0x000000c2ff087424 */ /* 0x000fe200078e00ff */
[----:B------:R2:W3:Y:S01]  /*00b0*/  LDC.64 R2, c[0x4][R0] ;  /* 0x0100000000027b82 */ /* 0x0004e20000000a00 */
[----:B------:R-:W4:Y:S01]  /*00c0*/  LDCU.64 UR6, c[0x4][0x30] ;  /* 0x01000600ff0677ac */ /* 0x000f220008000a00 */
[----:B------:R-:W-:Y:S01]  /*00d0*/  IMAD.MOV.U32 R13, RZ, RZ, RZ ;  /* 0x000000ffff0d7224 */ /* 0x000fe200078e00ff */
[----:B------:R-:W5:Y:S01]  /*00e0*/  LDCU.64 UR8, c[0x4][0x8] ;  /* 0x01000100ff0877ac */ /* 0x000f620008000a00 */
[----:B-1----:R-:W-:Y:S02]  /*00f0*/  IMAD.U32 R4, RZ, RZ, UR4 ;  /* 0x00000004ff047e24 */ /* 0x002fe4000f8e00ff */
[----:B------:R-:W-:-:S02]  /*0100*/  IMAD.U32 R5, RZ, RZ, UR5 ;  /* 0x00000005ff057e24 */ /* 0x000fc4000f8e00ff */
[----:B----4-:R-:W-:Y:S01]  /*0110*/  IMAD.U32 R6, RZ, RZ, UR6 ;  /* 0x00000006ff067e24 */ /* 0x010fe2000f8e00ff */
[----:B------:R-:W-:Y:S01]  /*0120*/  MOV R7, UR7 ;  /* 0x0000000700077c02 */ /* 0x000fe20008000f00 */
[----:B-----5:R-:W-:Y:S02]  /*0130*/  IMAD.U32 R10, RZ, RZ, UR8 ;  /* 0x00000008ff0a7e24 */ /* 0x020fe4000f8e00ff */
[----:B--2---:R-:W-:-:S07]  /*0140*/  IMAD.U32 R11, RZ, RZ, UR9 ;  /* 0x00000009ff0b7e24 */ /* 0x004fce000f8e00ff */
[----:B------:R-:W-:-:S07]  /*0150*/  LEPC R20, `(.L_x_81) ;  /* 0x000000001014794e */ /* 0x000fce0000000000 */
[----:B0--3--:R-:W-:Y:S05]  /*0160*/  CALL.ABS.NOINC R2 ;  /* 0x0000000002007343 */ /* 0x009fea0003c00000 */
.L_x_81:
[----:B------:R-:W1:Y:S01]  /*0170*/  LDC R8, c[0x0][0x380] ;  /* 0x0000e000ff087b82 */ /* 0x000e620000000800 */
[----:B------:R-:W2:Y:S01]  /*0180*/  S2R R0, SR_TID.Z ;  /* 0x0000000000007919 */ /* 0x000ea20000002300 */
[----:B------:R-:W-:Y:S01]  /*0190*/  CS2R R22, SRZ ;  /* 0x0000000000167805 */ /* 0x000fe2000001ff00 */
[----:B------:R-:W3:Y:S01]  /*01a0*/  S2R R4, SR_CTAID.Y ;  /* 0x0000000000047919 */ /* 0x000ee20000002600 */
[----:B------:R-:W3:Y:S01]  /*01b0*/  S2R R3, SR_TID.Y ;  /* 0x0000000000037919 */ /* 0x000ee20000002200 */
[----:B------:R-:W4:Y:S01]  /*01c0*/  S2R R6, SR_CTAID.X ;  /* 0x0000000000067919 */ /* 0x000f220000002500 */
[----:B------:R-:W4:Y:S01]  /*01d0*/  S2R R5, SR_TID.X ;  /* 0x0000000000057919 */ /* 0x000f220000002100 */
[----:B-1----:R-:W-:-:S05]  /*01e0*/  VIADD R2, R8, 0xf ;  /* 0x0000000f08027836 */ /* 0x002fca0000000000 */
[----:B------:R-:W-:-:S04]  /*01f0*/  SHF.R.S32.HI R7, RZ, 0x1f, R2 ;  /* 0x0000001fff077819 */ /* 0x000fc80000011402 */
[----:B------:R-:W-:-:S04]  /*0200*/  LEA.HI R7, R7, R2, RZ, 0x4 ;  /* 0x0000000207077211 */ /* 0x000fc800078f20ff */
[----:B------:R-:W-:-:S04]  /*0210*/  SHF.R.S32.HI R13, RZ, 0x4, R7 ;  /* 0x00000004ff0d7819 */ /* 0x000fc80000011407 */
[----:B--2---:R-:W-:Y:S01]  /*0220*/  ISETP.GE.AND P0, PT, R0, R13, PT ;  /* 0x0000000d0000720c */ /* 0x004fe20003f06270 */
[----:B---3--:R-:W-:Y:S01]  /*0230*/  IMAD R19, R4, 0x10, R3 ;  /* 0x0000001004137824 */ /* 0x008fe200078e0203 */
[----:B----4-:R-:W-:-:S11]  /*0240*/  LEA R17, R6, R5, 0x4 ;  /* 0x0000000506117211 */ /* 0x010fd600078e20ff */
[----:B------:R-:W-:Y:S05]  /*0250*/  @P0 BRA `(.L_x_82) ;  /* 0x0000000400500947 */ /* 0x000fea0003800000 */
[----:B------:R-:W1:Y:S01]  /*0260*/  S2UR UR6, SR_CgaCtaId ;  /* 0x00000000000679c3 */ /* 0x000e620000008800 */
[----:B------:R-:W2:Y:S01]  /*0270*/  LDCU UR7, c[0x0][0x384] ;  /* 0x00007080ff0777ac */ /* 0x000ea20008000800 */
[----:B------:R-:W-:Y:S01]  /*0280*/  IMAD R12, R0, 0x10, R3 ;  /* 0x00000010000c7824 */ /* 0x000fe200078e0203 */
[----:B------:R-:W-:Y:S02]  /*0290*/  IADD3 R13, PT, PT, -R13, R0, RZ ;  /* 0x000000000d0d7210 */ /* 0x000fe40007ffe1ff */
[----:B------:R-:W-:Y:S01]  /*02a0*/  CS2R R22, SRZ ;  /* 0x0000000000167805 */ /* 0x000fe2000001ff00 */
[----:B------:R-:W-:Y:S02]  /*02b0*/  UMOV UR4, 0x400 ;  /* 0x0000040000047882 */ /* 0x000fe40000000000 */
[----:B------:R-:W-:Y:S01]  /*02c0*/  UIADD3 UR5, UPT, UPT, UR4, 0x800, URZ ;  /* 0x0000080004057890 */ /* 0x000fe2000fffe0ff */
[----:B------:R-:W3:Y:S01]  /*02d0*/  LDC R4, c[0x0][0x384] ;  /* 0x0000e100ff047b82 */ /* 0x000ee20000000800 */
[----:B--2---:R-:W-:-:S04]  /*02e0*/  IMAD R7, R12, UR7, R5 ;  /* 0x000000070c077c24 */ /* 0x004fc8000f8e0205 */
[----:B------:R-:W-:Y:S01]  /*02f0*/  IMAD R7, R6, 0x10, R7 ;  /* 0x0000001006077824 */ /* 0x000fe200078e0207 */
[----:B-1----:R-:W-:Y:S01]  /*0300*/  ULEA UR4, UR6, UR4, 0x18 ;  /* 0x0000000406047291 */ /* 0x002fe2000f8ec0ff */
[----:B------:R-:W-:Y:S01]  /*0310*/  IMAD R6, R0, 0x10, R5 ;  /* 0x0000001000067824 */ /* 0x000fe200078e0205 */
[----:B------:R-:W-:-:S03]  /*0320*/  ULEA UR5, UR6, UR5, 0x18 ;  /* 0x0000000506057291 */ /* 0x000fc6000f8ec0ff */
[----:B------:R-:W-:Y:S01]  /*0330*/  IMAD R2, R19, R8, R6 ;  /* 0x0000000813027224 */ /* 0x000fe200078e0206 */
[C---:B------:R-:W-:Y:S02]  /*0340*/  LEA R18, R0.reuse, UR4, 0xb ;  /* 0x0000000400127c11 */ /* 0x040fe4000f8e58ff */
[----:B------:R-:W-:-:S03]  /*0350*/  LEA R16, R0, UR5, 0xb ;  /* 0x0000000500107c11 */ /* 0x000fc6000f8e58ff */
[----:B------:R-:W-:Y:S02]  /*0360*/  IMAD R18, R3, 0x80, R18 ;  /* 0x0000008003127824 */ /* 0x000fe400078e0212 */
[----:B------:R-:W-:-:S03]  /*0370*/  IMAD R16, R5, 0x8, R16 ;  /* 0x0000000805107824 */ /* 0x000fc600078e0210 */
[----:B------:R-:W-:Y:S01]  /*0380*/  LEA R15, R5, R18, 0x3 ;  /* 0x00000012050f7211 */ /* 0x000fe200078e18ff */
[----:B------:R-:W-:-:S07]  /*0390*/  IMAD R14, R3, 0x80, R16 ;  /* 0x00000080030e7824 */ /* 0x000fce00078e0210 */
.L_x_83:
[----:B------:R-:W-:Y:S02]  /*03a0*/  ISETP.GE.AND P1, PT, R6, UR39, PT ;  /* 0x0000002706007c0c */ /* 0x000fe4000bf26270 */
[----:B------:R-:W-:Y:S02]  /*03b0*/  CS2R R10, SRZ ;  /* 0x00000000000a7805 */ /* 0x000fe4000001ff00 */
[----:B---3--:R-:W-:Y:S02]  /*03c0*/  ISETP.GE.AND P0, PT, R17, R4, PT ;  /* 0x000000041100720c */ /* 0x008fe40003f06270 */
[----:B------:R-:W-:Y:S02]  /*03d0*/  CS2R R28, SRZ ;  /* 0x00000000001c7805 */ /* 0x000fe4000001ff00 */
[----:B------:R-:W-:Y:S02]  /*03e0*/  ISETP.GE.OR P1, PT, R19, UR38, P1 ;  /* 0x0000002613007c0c */ /* 0x000fe40008f26670 */
[----:B------:R-:W-:-:S11]  /*03f0*/  ISETP.GE.OR P0, PT, R12, UR39, P0 ;  /* 0x000000270c007c0c */ /* 0x000fd60008706670 */
[----:B------:R-:W1:Y:S08]  /*0400*/  @!P1 LDC.64 R8, c[0x0][0x388] ;  /* 0x0000e200ff089b82 */ /* 0x000e700000000a00 */
[----:B------:R-:W2:Y:S01]  /*0410*/  @!P0 LDC.64 R26, c[0x0][0x398] ;  /* 0x0000e600ff1a8b82 */ /* 0x000ea20000000a00 */
[----:B-1----:R-:W-:-:S05]  /*0420*/  @!P1 IMAD.WIDE R8, R2, 0x8, R8 ;  /* 0x0000000802089825 */ /* 0x002fca00078e0208 */
[----:B------:R-:W3:Y:S01]  /*0430*/  @!P1 LDG.E.64 R10, desc[UR36][R8.64] ;  /* 0x00000024080a9981 */ /* 0x000ee2000c1e1b00 */
[----:B--2---:R-:W-:-:S05]  /*0440*/  @!P0 IMAD.WIDE R26, R7, 0x8, R26 ;  /* 0x00000008071a8825 */ /* 0x004fca00078e021a */
[----:B------:R-:W2:Y:S01]  /*0450*/  @!P0 LDG.E.64 R28, desc[UR36][R26.64] ;  /* 0x000000241a1c8981 */ /* 0x000ea2000c1e1b00 */
[----:B------:R-:W-:Y:S05]  /*0460*/  WARPSYNC.ALL ;  /* 0x0000000000007948 */ /* 0x000fea0003800000 */
[----:B---3--:R-:W-:Y:S04]  /*0470*/  STS.64 [R15], R10 ;  /* 0x0000000a0f007388 */ /* 0x008fe80000000a00 */
[----:B--2---:R-:W-:Y:S01]  /*0480*/  STS.64 [R14], R28 ;  /* 0x0000001c0e007388 */ /* 0x004fe20000000a00 */
[----:B------:R-:W-:Y:S06]  /*0490*/  BAR.SYNC.DEFER_BLOCKING 0x0 ;  /* 0x0000000000007b1d */ /* 0x000fec0000010000 */
[----:B------:R-:W-:Y:S04]  /*04a0*/  LDS.64 R20, [R16] ;  /* 0x0000000010147984 */ /* 0x000fe80000000a00 */
[----:B------:R-:W1:Y:S04]  /*04b0*/  LDS.128 R8, [R18] ;  /* 0x0000000012087984 */ /* 0x000e680000000c00 */
[----:B------:R-:W2:Y:S01]  /*04c0*/  LDS.64 R24, [R16+0x80] ;  /* 0x0000800010187984 */ /* 0x000ea20000000a00 */
[----:B-1----:R-:W-:-:S03]  /*04d0*/  DFMA R22, R8, R20, R22 ;  /* 0x000000140816722b */ /* 0x002fc60000000016 */
[----:B------:R-:W-:Y:S05]  /*04e0*/  LDS.64 R20, [R16+0x100] ;  /* 0x0001000010147984 */ /* 0x000fea0000000a00 */
[----:B--2---:R-:W-:Y:S01]  /*04f0*/  DFMA R24, R24, R10, R22 ;  /* 0x0000000a1818722b */ /* 0x004fe20000000016 */
[----:B------:R-:W1:Y:S04]  /*0500*/  LDS.128 R8, [R18+0x10] ;  /* 0x0000100012087984 */ /* 0x000e680000000c00 */
[----:B------:R-:W2:Y:S03]  /*0510*/  LDS.64 R22, [R16+0x180] ;  /* 0x0001800010167984 */ /* 0x000ea60000000a00 */
[----:B-1----:R-:W-:Y:S01]  /*0520*/  DFMA R8, R8, R20, R24 ;  /* 0x000000140808722b */ /* 0x002fe20000000018 */
[----:B------:R-:W-:Y:S04]  /*0530*/  LDS.64 R20, [R16+0x200] ;  /* 0x0002000010147984 */ /* 0x000fe80000000a00 */
[----:B------:R-:W-:Y:S03]  /*0540*/  LDS.64 R24, [R16+0x280] ;  /* 0x0002800010187984 */ /* 0x000fe60000000a00 */
[----:B--2---:R-:W-:-:S02]  /*0550*/  DFMA R22, R22, R10, R8 ;  /* 0x0000000a1616722b */ /* 0x004fc40000000008 */
[----:B------:R-:W1:Y:S06]  /*0560*/  LDS.128 R8, [R18+0x20] ;  /* 0x0000200012087984 */ /* 0x000e6c0000000c00 */
[----:B-1----:R-:W-:Y:S01]  /*0570*/  DFMA R8, R8, R20, R22 ;  /* 0x000000140808722b */ /* 0x002fe20000000016 */
[----:B------:R-:W-:Y:S04]  /*0580*/  LDS.64 R20, [R16+0x300] ;  /* 0x0003000010147984 */ /* 0x000fe80000000a00 */
[----:B------:R-:W-:Y:S03]  /*0590*/  LDS.64 R22, [R16+0x380] ;  /* 0x0003800010167984 */ /* 0x000fe60000000a00 */
[----:B------:R-:W-:-:S02]  /*05a0*/  DFMA R24, R24, R10, R8 ;  /* 0x0000000a1818722b */ /* 0x000fc40000000008 */
        /* <DEDUP_REMOVED lines=20> */
[----:B------:R-:W1:Y:S01]  /*06f0*/  LDS.128 R8, [R18+0x70] ;  /* 0x0000700012087984 */ /* 0x000e620000000c00 */
[----:B------:R-:W-:Y:S01]  /*0700*/  VIADD R13, R13, 0x1 ;  /* 0x000000010d0d7836 */ /* 0x000fe20000000000 */
[----:B------:R-:W-:Y:S04]  /*0710*/  BAR.SYNC.DEFER_BLOCKING 0x0 ;  /* 0x0000000000007b1d */ /* 0x000fe80000010000 */
[----:B------:R-:W-:Y:S01]  /*0720*/  ISETP.NE.AND P0, PT, R13, RZ, PT ;  /* 0x000000ff0d00720c */ /* 0x000fe20003f05270 */
[----:B------:R-:W-:Y:S01]  /*0730*/  VIADD R12, R12, 0x10 ;  /* 0x000000100c0c7836 */ /* 0x000fe20000000000 */
[----:B------:R-:W-:Y:S01]  /*0740*/  IADD3 R6, PT, PT, R6, 0x10, RZ ;  /* 0x0000001006067810 */ /* 0x000fe20007ffe0ff */
[----:B------:R-:W-:Y:S01]  /*0750*/  VIADD R2, R2, 0x10 ;  /* 0x0000001002027836 */ /* 0x000fe20000000000 */
[----:B------:R-:W-:Y:S01]  /*0760*/  LEA R7, R4, R7, 0x4 ;  /* 0x0000000704077211 */ /* 0x000fe200078e20ff */
[----:B-1----:R-:W-:-:S08]  /*0770*/  DFMA R8, R8, R20, R24 ;  /* 0x000000140808722b */ /* 0x002fd00000000018 */
[----:B------:R-:W-:Y:S01]  /*0780*/  DFMA R22, R22, R10, R8 ;  /* 0x0000000a1616722b */ /* 0x000fe20000000008 */
[----:B------:R-:W-:Y:S10]  /*0790*/  @P0 BRA `(.L_x_83) ;  /* 0xfffffffc00000947 */ /* 0x000ff4000383ffff */
.L_x_82:
[----:B------:R-:W1:Y:S01]  /*07a0*/  S2UR UR5, SR_CgaCtaId ;  /* 0x00000000000579c3 */ /* 0x000e620000008800 */
[----:B------:R-:W-:Y:S02]  /*07b0*/  UMOV UR4, 0x400 ;  /* 0x0000040000047882 */ /* 0x000fe40000000000 */
[----:B------:R-:W-:-:S04]  /*07c0*/  UIADD3 UR4, UPT, UPT, UR4, 0x1000, URZ ;  /* 0x0000100004047890 */ /* 0x000fc8000fffe0ff */
[----:B-1----:R-:W-:-:S06]  /*07d0*/  ULEA UR4, UR5, UR4, 0x18 ;  /* 0x0000000405047291 */ /* 0x002fcc000f8ec0ff */
[----:B------:R-:W-:Y:S01]  /*07e0*/  LEA R2, R3, UR4, 0x7 ;  /* 0x0000000403027c11 */ /* 0x000fe2000f8e38ff */
[----:B------:R-:W-:Y:S05]  /*07f0*/  WARPSYNC.ALL ;  /* 0x0000000000007948 */ /* 0x000fea0003800000 */
[----:B------:R-:W-:Y:S01]  /*0800*/  IMAD R3, R5, 0x8, R2 ;  /* 0x0000000805037824 */ /* 0x000fe200078e0202 */
[----:B------:R-:W-:Y:S04]  /*0810*/  BSSY.RECONVERGENT B0, `(.L_x_84) ;  /* 0x0000007000007945 */ /* 0x000fe80003800200 */
[----:B------:R1:W-:Y:S01]  /*0820*/  STS.64 [R3], RZ ;  /* 0x000000ff03007388 */ /* 0x0003e20000000a00 */
[----:B------:R-:W-:Y:S06]  /*0830*/  BAR.SYNC.DEFER_BLOCKING 0x0 ;  /* 0x0000000000007b1d */ /* 0x000fec0000010000 */
.L_x_85:
[----:B------:R-:W2:Y:S02]  /*0840*/  LDS.64 R4, [R3] ;  /* 0x0000000003047984 */ /* 0x000ea40000000a00 */
[----:B--2---:R-:W-:-:S07]  /*0850*/  DADD R6, R22, R4 ;  /* 0x0000000016067229 */ /* 0x004fce0000000004 */
[----:B------:R-:W2:Y:S02]  /*0860*/  ATOMS.CAST.SPIN.64 P0, [R3], R4, R6 ;  /* 0x000000040300758d */ /* 0x000ea40001800406 */
[----:B--2---:R-:W-:Y:S05]  /*0870*/  @!P0 BRA `(.L_x_85) ;  /* 0xfffffffc00f08947 */ /* 0x004fea000383ffff */
[----:B------:R-:W-:Y:S05]  /*0880*/  BSYNC.RECONVERGENT B0 ;  /* 0x0000000000007941 */ /* 0x000fea0003800200 */
.L_x_84:
[----:B------:R-:W2:Y:S01]  /*0890*/  LDCU UR4, c[0x0][0x384] ;  /* 0x00007080ff0477ac */ /* 0x000ea20008000800 */
[----:B------:R-:W3:Y:S01]  /*08a0*/  LDCU UR5, c[0x0][0x3a0] ;  /* 0x00007400ff0577ac */ /* 0x000ee20008000800 */
[----:B------:R-:W-:Y:S01]  /*08b0*/  BAR.SYNC.DEFER_BLOCKING 0x0 ;  /* 0x0000000000007b1d */ /* 0x000fe20000010000 */
[----:B--2---:R-:W-:-:S04]  /*08c0*/  ISETP.GE.AND P0, PT, R17, UR4, PT ;  /* 0x0000000411007c0c */ /* 0x004fc8000bf06270 */
[----:B---3--:R-:W-:-:S04]  /*08d0*/  ISETP.GE.OR P0, PT, R19, UR5, P0 ;  /* 0x0000000513007c0c */ /* 0x008fc80008706670 */
[----:B------:R-:W-:-:S13]  /*08e0*/  ISETP.NE.OR P0, PT, R0, RZ, P0 ;  /* 0x000000ff0000720c */ /* 0x000fda0000705670 */
[----:B------:R-:W-:Y:S05]  /*08f0*/  @P0 EXIT ;  /* 0x000000000000094d */ /* 0x000fea0003800000 */
[----:B-1----:R-:W1:Y:S01]  /*0900*/  LDS.64 R2, [R3] ;  /* 0x0000000003027984 */ /* 0x002e620000000a00 */
[----:B------:R-:W2:Y:S01]  /*0910*/  LDC.64 R4, c[0x0][0x390] ;  /* 0x0000e400ff047b82 */ /* 0x000ea20000000a00 */
[----:B------:R-:W-:-:S04]  /*0920*/  IMAD R17, R19, UR4, R17 ;  /* 0x0000000413117c24 */ /* 0x000fc8000f8e0211 */
[----:B--2---:R-:W-:-:S05]  /*0930*/  IMAD.WIDE.U32 R4, R17, 0x8, R4 ;  /* 0x0000000811047825 */ /* 0x004fca00078e0004 */
[----:B-1----:R-:W-:Y:S01]  /*0940*/  STG.E.64 desc[UR36][R4.64], R2 ;  /* 0x0000000204007986 */ /* 0x002fe2000c101b24 */
[----:B------:R-:W-:Y:S05]  /*0950*/  EXIT ;  /* 0x000000000000794d */ /* 0x000fea0003800000 */
.L_x_86:
        /* <DEDUP_REMOVED lines=10> */
.L_x_101:


//--------------------- .text._Z13XW_blockized_iiPdS_S_i --------------------------
	.section	.text._Z13XW_blockized_iiPdS_S_i,"ax",@progbits
	.align	128
        .global         _Z13XW_blockized_iiPdS_S_i
        .type           _Z13XW_blockized_iiPdS_S_i,@function
        .size           _Z13XW_blockized_iiPdS_S_i,(.L_x_102 - _Z13XW_blockized_iiPdS_S_i)
        .other          _Z13XW_blockized_iiPdS_S_i,@"STO_CUDA_ENTRY STV_DEFAULT"
_Z13XW_blockized_iiPdS_S_i:
.text._Z13XW_blockized_iiPdS_S_i:
[----:B------:R-:W-:Y:S01]  /*0000*/  LDC R1, c[0x0][0x37c] ;  /* 0x0000df00ff017b82 */ /* 0x000fe20000000800 */
[----:B------:R-:W0:Y:S01]  /*0010*/  LDCU UR4, c[0x0][0x380] ;  /* 0x00007000ff0477ac */ /* 0x000e220008000800 */
[----:B------:R-:W1:Y:S01]  /*0020*/  S2R R19, SR_CTAID.Y ;  /* 0x0000000000137919 */ /* 0x000e620000002600 */
[----:B------:R-:W-:Y:S01]  /*0030*/  CS2R R10, SRZ ;  /* 0x00000000000a7805 */ /* 0x000fe2000001ff00 */
[----:B------:R-:W2:Y:S01]  /*0040*/  LDCU.64 UR8, c[0x0][0x358] ;  /* 0x00006b00ff0877ac */ /* 0x000ea20008000a00 */
[----:B------:R-:W1:Y:S01]  /*0050*/  S2R R0, SR_TID.Y ;  /* 0x0000000000007919 */ /* 0x000e620000002200 */
[----:B------:R-:W3:Y:S01]  /*0060*/  S2R R3, SR_CTAID.X ;  /* 0x0000000000037919 */ /* 0x000ee20000002500 */
[----:B------:R-:W3:Y:S01]  /*0070*/  S2R R2, SR_TID.X ;  /* 0x0000000000027919 */ /* 0x000ee20000002100 */
[----:B0-----:R-:W0:Y:S02]  /*0080*/  I2F.F64 R4, UR4 ;  /* 0x0000000400047d12 */ /* 0x001e240008201c00 */
[----:B0-----:R-:W-:Y:S01]  /*0090*/  DMUL R4, R4, 0.0625 ;  /* 0x3fb0000004047828 */ /* 0x001fe20000000000 */
[----:B-1----:R-:W-:-:S05]  /*00a0*/  IMAD R19, R19, 0x10, R0 ;  /* 0x0000001013137824 */ /* 0x002fca00078e0200 */
[----:B------:R-:W0:Y:S01]  /*00b0*/  FRND.F64.CEIL R20, R4 ;  /* 0x0000000400147313 */ /* 0x000e220000309800 */
[----:B---3--:R-:W-:Y:S01]  /*00c0*/  IMAD R6, R3, 0x10, R2 ;  /* 0x0000001003067824 */ /* 0x008fe200078e0202 */
[----:B0-----:R-:W-:-:S14]  /*00d0*/  DSETP.GT.AND P0, PT, R20, RZ, PT ;  /* 0x000000ff1400722a */ /* 0x001fdc0003f04000 */
[----:B--2---:R-:W-:Y:S05]  /*00e0*/  @!P0 BRA `(.L_x_87) ;  /* 0x0000000400388947 */ /* 0x004fea0003800000 */
[----:B------:R-:W0:Y:S01]  /*00f0*/  S2UR UR6, SR_CgaCtaId ;  /* 0x00000000000679c3 */ /* 0x000e220000008800 */
[----:B------:R-:W-:Y:S01]  /*0100*/  UMOV UR4, 0x400 ;  /* 0x0000040000047882 */ /* 0x000fe20000000000 */
[----:B------:R-:W-:Y:S01]  /*0110*/  IMAD.MOV.U32 R5, RZ, RZ, RZ ;  /* 0x000000ffff057224 */ /* 0x000fe200078e00ff */
[----:B------:R-:W-:Y:S01]  /*0120*/  UIADD3 UR5, UPT, UPT, UR4, 0x800, URZ ;  /* 0x0000080004057890 */ /* 0x000fe2000fffe0ff */
[----:B------:R-:W-:Y:S01]  /*0130*/  CS2R R10, SRZ ;  /* 0x00000000000a7805 */ /* 0x000fe2000001ff00 */
[----:B------:R-:W1:Y:S01]  /*0140*/  LDCU UR11, c[0x0][0x380] ;  /* 0x00007000ff0b77ac */ /* 0x000e620008000800 */
[----:B------:R-:W2:Y:S01]  /*0150*/  LDCU UR7, c[0x0][0x3a0] ;  /* 0x00007400ff0777ac */ /* 0x000ea20008000800 */
[----:B------:R-:W3:Y:S01]  /*0160*/  LDCU UR10, c[0x0][0x384] ;  /* 0x00007080ff0a77ac */ /* 0x000ee20008000800 */
[----:B0-----:R-:W-:Y:S02]  /*0170*/  ULEA UR4, UR6, UR4, 0x18 ;  /* 0x0000000406047291 */ /* 0x001fe4000f8ec0ff */
[----:B------:R-:W-:-:S04]  /*0180*/  ULEA UR5, UR6, UR5, 0x18 ;  /* 0x0000000506057291 */ /* 0x000fc8000f8ec0ff */
[----:B------:R-:W-:Y:S02]  /*0190*/  LEA R17, R0, UR4, 0x7 ;  /* 0x0000000400117c11 */ /* 0x000fe4000f8e38ff */
[----:B------:R-:W-:-:S03]  /*01a0*/  LEA R7, R2, UR5, 0x3 ;  /* 0x0000000502077c11 */ /* 0x000fc6000f8e18ff */
[----:B------:R-:W-:Y:S01]  /*01b0*/  IMAD R4, R2, 0x8, R17 ;  /* 0x0000000802047824 */ /* 0x000fe200078e0211 */
[----:B-123--:R-:W-:-:S07]  /*01c0*/  LEA R3, R0, R7, 0x7 ;  /* 0x0000000700037211 */ /* 0x00efce00078e38ff */
.L_x_88:
[C---:B------:R-:W-:Y:S01]  /*01d0*/  IMAD R8, R5.reuse, 0x10, R2 ;  /* 0x0000001005087824 */ /* 0x040fe200078e0202 */
[----:B------:R-:W-:Y:S01]  /*01e0*/  ISETP.GE.AND P0, PT, R6, UR10, PT ;  /* 0x0000000a06007c0c */ /* 0x000fe2000bf06270 */
[----:B------:R-:W-:Y:S01]  /*01f0*/  IMAD R9, R5, 0x10, R0 ;  /* 0x0000001005097824 */ /* 0x000fe200078e0200 */
[----:B------:R-:W-:Y:S02]  /*0200*/  CS2R R24, SRZ ;  /* 0x0000000000187805 */ /* 0x000fe4000001ff00 */
[----:B------:R-:W-:Y:S02]  /*0210*/  ISETP.GE.AND P1, PT, R8, UR11, PT ;  /* 0x0000000b08007c0c */ /* 0x000fe4000bf26270 */
[----:B------:R-:W-:Y:S02]  /*0220*/  ISETP.GE.OR P0, PT, R9, UR11, P0 ;  /* 0x0000000b09007c0c */ /* 0x000fe40008706670 */
[----:B------:R-:W-:-:S11]  /*0230*/  ISETP.GE.OR P1, PT, R19, UR7, P1 ;  /* 0x0000000713007c0c */ /* 0x000fd60008f26670 */
[----:B------:R-:W0:Y:S01]  /*0240*/  @!P0 LDC.64 R26, c[0x0][0x398] ;  /* 0x0000e600ff1a8b82 */ /* 0x000e220000000a00 */
[----:B------:R-:W-:Y:S02]  /*0250*/  @!P0 IMAD R9, R9, UR10, R6 ;  /* 0x0000000a09098c24 */ /* 0x000fe4000f8e0206 */
[----:B------:R-:W-:-:S05]  /*0260*/  @!P1 IMAD R13, R19, UR11, R8 ;  /* 0x0000000b130d9c24 */ /* 0x000fca000f8e0208 */
[----:B------:R-:W1:Y:S01]  /*0270*/  @!P1 LDC.64 R28, c[0x0][0x388] ;  /* 0x0000e200ff1c9b82 */ /* 0x000e620000000a00 */
[----:B0-----:R-:W-:Y:S01]  /*0280*/  @!P0 IMAD.WIDE R26, R9, 0x8, R26 ;  /* 0x00000008091a8825 */ /* 0x001fe200078e021a */
[----:B------:R-:W-:-:S04]  /*0290*/  CS2R R8, SRZ ;  /* 0x0000000000087805 */ /* 0x000fc8000001ff00 */
[----:B------:R-:W2:Y:S01]  /*02a0*/  @!P0 LDG.E.64 R24, desc[UR8][R26.64] ;  /* 0x000000081a188981 */ /* 0x000ea2000c1e1b00 */
[----:B-1----:R-:W-:-:S05]  /*02b0*/  @!P1 IMAD.WIDE R28, R13, 0x8, R28 ;  /* 0x000000080d1c9825 */ /* 0x002fca00078e021c */
[----:B------:R-:W3:Y:S04]  /*02c0*/  @!P1 LDG.E.64 R8, desc[UR8][R28.64] ;  /* 0x000000081c089981 */ /* 0x000ee8000c1e1b00 */
[----:B---3--:R-:W-:Y:S04]  /*02d0*/  STS.64 [R4], R8 ;  /* 0x0000000804007388 */ /* 0x008fe80000000a00 */
[----:B--2---:R-:W-:Y:S01]  /*02e0*/  STS.64 [R3], R24 ;  /* 0x0000001803007388 */ /* 0x004fe20000000a00 */
[----:B------:R-:W-:Y:S06]  /*02f0*/  BAR.SYNC.DEFER_BLOCKING 0x0 ;  /* 0x0000000000007b1d */ /* 0x000fec0000010000 */
[----:B------:R-:W-:Y:S04]  /*0300*/  LDS.64 R8, [R7] ;  /* 0x0000000007087984 */ /* 0x000fe80000000a00 */
[----:B------:R-:W0:Y:S04]  /*0310*/  LDS.128 R12, [R17] ;  /* 0x00000000110c7984 */ /* 0x000e280000000c00 */
[----:B------:R-:W1:Y:S04]  /*0320*/  LDS.64 R22, [R7+0x80] ;  /* 0x0000800007167984 */ /* 0x000e680000000a00 */
[----:B------:R-:W-:Y:S04]  /*0330*/  LDS.64 R24, [R7+0x100] ;  /* 0x0001000007187984 */ /* 0x000fe80000000a00 */
[----:B------:R-:W-:Y:S01]  /*0340*/  LDS.64 R26, [R7+0x200] ;  /* 0x00020000071a7984 */ /* 0x000fe20000000a00 */
[----:B0-----:R-:W-:-:S03]  /*0350*/  DFMA R12, R12, R8, R10 ;  /* 0x000000080c0c722b */ /* 0x001fc6000000000a */
[----:B------:R-:W0:Y:S05]  /*0360*/  LDS.128 R8, [R17+0x10] ;  /* 0x0000100011087984 */ /* 0x000e2a0000000c00 */
[----:B-1----:R-:W-:Y:S01]  /*0370*/  DFMA R14, R22, R14, R12 ;  /* 0x0000000e160e722b */ /* 0x002fe2000000000c */
[----:B------:R-:W1:Y:S07]  /*0380*/  LDS.64 R22, [R7+0x180] ;  /* 0x0001800007167984 */ /* 0x000e6e0000000a00 */
[----:B0-----:R-:W-:-:S02]  /*0390*/  DFMA R8, R8, R24, R14 ;  /* 0x000000180808722b */ /* 0x001fc4000000000e */
[----:B------:R-:W0:Y:S04]  /*03a0*/  LDS.128 R12, [R17+0x20] ;  /* 0x00002000110c7984 */ /* 0x000e280000000c00 */
[----:B------:R-:W-:Y:S02]  /*03b0*/  LDS.64 R24, [R7+0x300] ;  /* 0x0003000007187984 */ /* 0x000fe40000000a00 */
[----:B-1----:R-:W-:Y:S02]  /*03c0*/  DFMA R10, R22, R10, R8 ;  /* 0x0000000a160a722b */ /* 0x002fe40000000008 */
[----:B------:R-:W1:Y:S06]  /*03d0*/  LDS.64 R22, [R7+0x280] ;  /* 0x0002800007167984 */ /* 0x000e6c0000000a00 */
[----:B0-----:R-:W-:-:S02]  /*03e0*/  DFMA R12, R12, R26, R10 ;  /* 0x0000001a0c0c722b */ /* 0x001fc4000000000a */
[----:B------:R-:W0:Y:S04]  /*03f0*/  LDS.128 R8, [R17+0x30] ;  /* 0x0000300011087984 */ /* 0x000e280000000c00 */
[----:B------:R-:W-:Y:S02]  /*0400*/  LDS.64 R26, [R7+0x400] ;  /* 0x00040000071a7984 */ /* 0x000fe40000000a00 */
[----:B-1----:R-:W-:Y:S02]  /*0410*/  DFMA R14, R22, R14, R12 ;  /* 0x0000000e160e722b */ /* 0x002fe4000000000c */
[----:B------:R-:W1:Y:S06]  /*0420*/  LDS.64 R22, [R7+0x380] ;  /* 0x0003800007167984 */ /* 0x000e6c0000000a00 */
[----:B0-----:R-:W-:-:S02]  /*0430*/  DFMA R8, R8, R24, R14 ;  /* 0x000000180808722b */ /* 0x001fc4000000000e */
[----:B------:R-:W0:Y:S04]  /*0440*/  LDS.128 R12, [R17+0x40] ;  /* 0x00004000110c7984 */ /* 0x000e280000000c00 */
[----:B------:R-:W2:Y:S02]  /*0450*/  LDS.64 R24, [R7+0x480] ;  /* 0x0004800007187984 */ /* 0x000ea40000000a00 */
[----:B-1----:R-:W-:Y:S02]  /*0460*/  DFMA R10, R22, R10, R8 ;  /* 0x0000000a160a722b */ /* 0x002fe40000000008 */
[----:B------:R-:W-:Y:S06]  /*0470*/  LDS.64 R22, [R7+0x500] ;  /* 0x0005000007167984 */ /* 0x000fec0000000a00 */
[----:B0-----:R-:W-:-:S02]  /*0480*/  DFMA R12, R12, R26, R10 ;  /* 0x0000001a0c0c722b */ /* 0x001fc4000000000a */
[----:B------:R-:W0:Y:S04]  /*0490*/  LDS.128 R8, [R17+0x50] ;  /* 0x0000500011087984 */ /* 0x000e280000000c00 */
[----:B------:R-:W-:Y:S02]  /*04a0*/  LDS.64 R26, [R7+0x600] ;  /* 0x00060000071a7984 */ /* 0x000fe40000000a00 */
[----:B--2---:R-:W-:Y:S02]  /*04b0*/  DFMA R14, R24, R14, R12 ;  /* 0x0000000e180e722b */ /* 0x004fe4000000000c */
[----:B------:R-:W1:Y:S06]  /*04c0*/  LDS.64 R24, [R7+0x580] ;  /* 0x0005800007187984 */ /* 0x000e6c0000000a00 */
[----:B0-----:R-:W-:-:S02]  /*04d0*/  DFMA R8, R8, R22, R14 ;  /* 0x000000160808722b */ /* 0x001fc4000000000e */
[----:B------:R-:W0:Y:S04]  /*04e0*/  LDS.128 R12, [R17+0x60] ;  /* 0x00006000110c7984 */ /* 0x000e280000000c00 */
[----:B------:R-:W2:Y:S02]  /*04f0*/  LDS.64 R22, [R7+0x680] ;  /* 0x0006800007167984 */ /* 0x000ea40000000a00 */
[----:B-1----:R-:W-:Y:S02]  /*0500*/  DFMA R8, R24, R10, R8 ;  /* 0x0000000a1808722b */ /* 0x002fe40000000008 */
[----:B------:R-:W-:Y:S01]  /*0510*/  LDS.64 R24, [R7+0x700] ;  /* 0x0007000007187984 */ /* 0x000fe20000000a00 */
[----:B------:R-:W-:-:S05]  /*0520*/  IADD3 R5, PT, PT, R5, 0x1, RZ ;  /* 0x0000000105057810 */ /* 0x000fca0007ffe0ff */
[----:B0-----:R-:W-:Y:S02]  /*0530*/  DFMA R26, R12, R26, R8 ;  /* 0x0000001a0c1a722b */ /* 0x001fe40000000008 */
[----:B------:R-:W0:Y:S04]  /*0540*/  LDS.128 R8, [R17+0x70] ;  /* 0x0000700011087984 */ /* 0x000e280000000c00 */
[----:B------:R-:W1:Y:S02]  /*0550*/  LDS.64 R12, [R7+0x780] ;  /* 0x00078000070c7984 */ /* 0x000e640000000a00 */
[----:B--2---:R-:W-:Y:S01]  /*0560*/  DFMA R22, R22, R14, R26 ;  /* 0x0000000e1616722b */ /* 0x004fe2000000001a */
[----:B------:R-:W2:Y:S01]  /*0570*/  I2F.F64.U32 R14, R5 ;  /* 0x00000005000e7312 */ /* 0x000ea20000201800 */
[----:B------:R-:W-:Y:S06]  /*0580*/  BAR.SYNC.DEFER_BLOCKING 0x0 ;  /* 0x0000000000007b1d */ /* 0x000fec0000010000 */
[----:B--2---:R-:W-:-:S02]  /*0590*/  DSETP.GT.AND P0, PT, R20, R14, PT ;  /* 0x0000000e1400722a */ /* 0x004fc40003f04000 */
[----:B0-----:R-:W-:-:S08]  /*05a0*/  DFMA R8, R8, R24, R22 ;  /* 0x000000180808722b */ /* 0x001fd00000000016 */
[----:B-1----:R-:W-:-:S04]  /*05b0*/  DFMA R10, R12, R10, R8 ;  /* 0x0000000a0c0a722b */ /* 0x002fc80000000008 */
[----:B------:R-:W-:Y:S07]  /*05c0*/  @P0 BRA `(.L_x_88) ;  /* 0xfffffffc00000947 */ /* 0x000fee000383ffff */
.L_x_87:
[----:B------:R-:W0:Y:S01]  /*05d0*/  S2UR UR5, SR_CgaCtaId ;  /* 0x00000000000579c3 */ /* 0x000e220000008800 */
[----:B------:R-:W1:Y:S01]  /*05e0*/  LDCU UR6, c[0x0][0x384] ;  /* 0x00007080ff0677ac */ /* 0x000e620008000800 */
[----:B------:R-:W2:Y:S01]  /*05f0*/  LDCU UR12, c[0x0][0x3a0] ;  /* 0x00007400ff0c77ac */ /* 0x000ea20008000800 */
[----:B------:R-:W-:Y:S02]  /*0600*/  UMOV UR4, 0x400 ;  /* 0x0000040000047882 */ /* 0x000fe40000000000 */
[----:B------:R-:W-:Y:S01]  /*0610*/  UIADD3 UR4, UPT, UPT, UR4, 0x1000, URZ ;  /* 0x0000100004047890 */ /* 0x000fe2000fffe0ff */
[----:B-1----:R-:W-:-:S04]  /*0620*/  ISETP.GE.AND P0, PT, R6, UR6, PT ;  /* 0x0000000606007c0c */ /* 0x002fc8000bf06270 */
[----:B--2---:R-:W-:Y:S01]  /*0630*/  ISETP.GE.OR P0, PT, R19, UR12, P0 ;  /* 0x0000000c13007c0c */ /* 0x004fe20008706670 */
[----:B0-----:R-:W-:-:S06]  /*0640*/  ULEA UR4, UR5, UR4, 0x18 ;  /* 0x0000000405047291 */ /* 0x001fcc000f8ec0ff */
[----:B------:R-:W-:-:S05]  /*0650*/  LEA R3, R0, UR4, 0x7 ;  /* 0x0000000400037c11 */ /* 0x000fca000f8e38ff */
[----:B------:R-:W-:-:S05]  /*0660*/  IMAD R3, R2, 0x8, R3 ;  /* 0x0000000802037824 */ /* 0x000fca00078e0203 */
[----:B------:R0:W-:Y:S01]  /*0670*/  STS.64 [R3], R10 ;  /* 0x0000000a03007388 */ /* 0x0001e20000000a00 */
[----:B------:R-:W-:Y:S05]  /*0680*/  @P0 EXIT ;  /* 0x000000000000094d */ /* 0x000fea0003800000 */
[----:B0-----:R-:W0:Y:S01]  /*0690*/  LDC.64 R2, c[0x0][0x390] ;  /* 0x0000e400ff027b82 */ /* 0x001e220000000a00 */
[----:B------:R-:W-:-:S04]  /*06a0*/  IMAD R19, R19, UR6, R6 ;  /* 0x0000000613137c24 */ /* 0x000fc8000f8e0206 */
[----:B0-----:R-:W-:-:S05]  /*06b0*/  IMAD.WIDE.U32 R2, R19, 0x8, R2 ;  /* 0x0000000813027825 */ /* 0x001fca00078e0002 */
[----:B------:R-:W-:Y:S01]  /*06c0*/  STG.E.64 desc[UR8][R2.64], R10 ;  /* 0x0000000a02007986 */ /* 0x000fe2000c101b08 */
[----:B------:R-:W-:Y:S05]  /*06d0*/  EXIT ;  /* 0x000000000000794d */ /* 0x000fea0003800000 */
.L_x_89:
        /* <DEDUP_REMOVED lines=10> */
.L_x_102:


//--------------------- .text._Z3XW_iiPdS_S_i     --------------------------
	.section	.text._Z3XW_iiPdS_S_i,"ax",@progbits
	.align	128
        .global         _Z3XW_iiPdS_S_i
        .type           _Z3XW_iiPdS_S_i,@function
        .size           _Z3XW_iiPdS_S_i,(.L_x_103 - _Z3XW_iiPdS_S_i)
        .other          _Z3XW_iiPdS_S_i,@"STO_CUDA_ENTRY STV_DEFAULT"
_Z3XW_iiPdS_S_i:
.text._Z3XW_iiPdS_S_i:
[----:B------:R-:W-:Y:S01]  /*0000*/  LDC R1, c[0x0][0x37c] ;  /* 0x0000df00ff017b82 */ /* 0x000fe20000000800 */
[----:B------:R-:W0:Y:S07]  /*0010*/  S2R R0, SR_TID.X ;  /* 0x0000000000007919 */ /* 0x000e2e0000002100 */
[----:B------:R-:W0:Y:S01]  /*0020*/  S2UR UR4, SR_CTAID.X ;  /* 0x00000000000479c3 */ /* 0x000e220000002500 */
[----:B------:R-:W1:Y:S01]  /*0030*/  LDCU UR5, c[0x0][0x384] ;  /* 0x00007080ff0577ac */ /* 0x000e620008000800 */
[----:B------:R-:W2:Y:S06]  /*0040*/  LDCU UR6, c[0x0][0x3a0] ;  /* 0x00007400ff0677ac */ /* 0x000eac0008000800 */
[----:B------:R-:W0:Y:S01]  /*0050*/  LDC R3, c[0x0][0x360] ;  /* 0x0000d800ff037b82 */ /* 0x000e220000000800 */
[----:B-1----:R-:W-:-:S06]  /*0060*/  UISETP.GE.AND UP0, UPT, UR5, 0x1, UPT ;  /* 0x000000010500788c */ /* 0x002fcc000bf06270 */
[----:B------:R-:W-:Y:S01]  /*0070*/  PLOP3.LUT P0, PT, PT, PT, UP0, 0x80, 0x8 ;  /* 0x000000000008781c */ /* 0x000fe20003f0f008 */
[----:B0-----:R-:W-:-:S05]  /*0080*/  IMAD R0, R3, UR4, R0 ;  /* 0x0000000403007c24 */ /* 0x001fca000f8e0200 */
[----:B--2---:R-:W-:-:S13]  /*0090*/  ISETP.GE.OR P0, PT, R0, UR6, !P0 ;  /* 0x0000000600007c0c */ /* 0x004fda000c706670 */
[----:B------:R-:W-:Y:S05]  /*00a0*/  @P0 EXIT ;  /* 0x000000000000094d */ /* 0x000fea0003800000 */
[----:B------:R-:W0:Y:S02]  /*00b0*/  LDCU UR4, c[0x0][0x380] ;  /* 0x00007000ff0477ac */ /* 0x000e240008000800 */
[----:B0-----:R-:W-:-:S06]  /*00c0*/  UISETP.GE.AND UP0, UPT, UR4, 0x1, UPT ;  /* 0x000000010400788c */ /* 0x001fcc000bf06270 */
[----:B------:R-:W-:-:S13]  /*00d0*/  PLOP3.LUT P0, PT, PT, PT, UP0, 0x80, 0x8 ;  /* 0x000000000008781c */ /* 0x000fda0003f0f008 */
[----:B------:R-:W-:Y:S05]  /*00e0*/  @!P0 EXIT ;  /* 0x000000000000894d */ /* 0x000fea0003800000 */
[----:B------:R-:W-:Y:S02]  /*00f0*/  ULOP3.LUT UR14, UR4, 0x7, URZ, 0xc0, !UPT ;  /* 0x00000007040e7892 */ /* 0x000fe4000f8ec0ff */
[----:B------:R-:W-:Y:S01]  /*0100*/  IMAD R6, R0, UR4, RZ ;  /* 0x0000000400067c24 */ /* 0x000fe2000f8e02ff */
[----:B------:R-:W-:Y:S02]  /*0110*/  ULOP3.LUT UR15, UR4, 0x3, URZ, 0xc0, !UPT ;  /* 0x00000003040f7892 */ /* 0x000fe4000f8ec0ff */
[----:B------:R-:W-:Y:S01]  /*0120*/  ULOP3.LUT UR8, UR4, 0x7ffffff8, URZ, 0xc0, !UPT ;  /* 0x7ffffff804087892 */ /* 0x000fe2000f8ec0ff */
[----:B------:R-:W0:Y:S01]  /*0130*/  LDCU.64 UR10, c[0x0][0x358] ;  /* 0x00006b00ff0a77ac */ /* 0x000e220008000a00 */
[----:B------:R-:W-:Y:S01]  /*0140*/  USHF.L.U32 UR16, UR5, 0x3, URZ ;  /* 0x0000000305107899 */ /* 0x000fe200080006ff */
[----:B------:R-:W-:-:S11]  /*0150*/  UMOV UR4, URZ ;  /* 0x000000ff00047c82 */ /* 0x000fd60008000000 */
.L_x_94:
[----:B-1----:R-:W1:Y:S01]  /*0160*/  LDCU.64 UR12, c[0x0][0x380] ;  /* 0x00007000ff0c77ac */ /* 0x002e620008000a00 */
[----:B0-2---:R-:W2:Y:S01]  /*0170*/  LDC.64 R2, c[0x0][0x390] ;  /* 0x0000e400ff027b82 */ /* 0x005ea20000000a00 */
[----:B-1----:R-:W-:-:S05]  /*0180*/  MOV R5, UR13 ;  /* 0x0000000d00057c02 */ /* 0x002fca0008000f00 */
[----:B------:R-:W-:-:S04]  /*0190*/  IMAD R5, R0, R5, UR4 ;  /* 0x0000000400057e24 */ /* 0x000fc8000f8e0205 */
[----:B--2---:R-:W-:-:S05]  /*01a0*/  IMAD.WIDE R2, R5, 0x8, R2 ;  /* 0x0000000805027825 */ /* 0x004fca00078e0202 */
[----:B0----5:R0:W5:Y:S01]  /*01b0*/  LDG.E.64 R8, desc[UR10][R2.64] ;  /* 0x0000000a02087981 */ /* 0x021162000c1e1b00 */
[----:B------:R-:W-:Y:S01]  /*01c0*/  UISETP.GE.U32.AND UP0, UPT, UR12, 0x8, UPT ;  /* 0x000000080c00788c */ /* 0x000fe2000bf06070 */
[----:B------:R-:W-:-:S08]  /*01d0*/  UMOV UR5, URZ ;  /* 0x000000ff00057c82 */ /* 0x000fd00008000000 */
[----:B0-----:R-:W-:Y:S05]  /*01e0*/  BRA.U !UP0, `(.L_x_90) ;  /* 0x0000000508447547 */ /* 0x001fea000b800000 */
[----:B------:R-:W0:Y:S01]  /*01f0*/  LDCU.64 UR24, c[0x0][0x398] ;  /* 0x00007300ff1877ac */ /* 0x000e220008000a00 */
[----:B------:R-:W-:Y:S01]  /*0200*/  IMAD.MOV.U32 R7, RZ, RZ, R6 ;  /* 0x000000ffff077224 */ /* 0x000fe200078e0006 */
[----:B------:R-:W-:Y:S02]  /*0210*/  UIADD3 UR19, UPT, UPT, -UR8, URZ, URZ ;  /* 0x000000ff08137290 */ /* 0x000fe4000fffe1ff */
[----:B------:R-:W-:Y:S02]  /*0220*/  UIADD3 UR5, UPT, UPT, UR4, UR13, URZ ;  /* 0x0000000d04057290 */ /* 0x000fe4000fffe0ff */
[----:B------:R-:W-:Y:S02]  /*0230*/  ULEA UR6, UR13, UR4, 0x1 ;  /* 0x000000040d067291 */ /* 0x000fe4000f8e08ff */
[----:B------:R-:W-:Y:S02]  /*0240*/  UIMAD UR7, UR13, 0x3, UR4 ;  /* 0x000000030d0778a4 */ /* 0x000fe4000f8e0204 */
[----:B------:R-:W-:-:S02]  /*0250*/  ULEA UR9, UR13, UR4, 0x2 ;  /* 0x000000040d097291 */ /* 0x000fc4000f8e10ff */
[----:B------:R-:W-:Y:S02]  /*0260*/  UIMAD UR12, UR13, 0x5, UR4 ;  /* 0x000000050d0c78a4 */ /* 0x000fe4000f8e0204 */
[----:B------:R-:W-:Y:S02]  /*0270*/  UIMAD UR17, UR13, 0x6, UR4 ;  /* 0x000000060d1178a4 */ /* 0x000fe4000f8e0204 */
[----:B------:R-:W-:Y:S02]  /*0280*/  UIMAD UR18, UR13, 0x7, UR4 ;  /* 0x000000070d1278a4 */ /* 0x000fe4000f8e0204 */
[----:B0-----:R-:W-:-:S12]  /*0290*/  UIMAD.WIDE.U32 UR20, UR4, 0x8, UR24 ;  /* 0x00000008041478a5 */ /* 0x001fd8000f8e0018 */
.L_x_91:
[----:B------:R-:W0:Y:S01]  /*02a0*/  LDC.64 R4, c[0x0][0x388] ;  /* 0x0000e200ff047b82 */ /* 0x000e220000000a00 */
[----:B------:R-:W-:Y:S01]  /*02b0*/  MOV R14, UR20 ;  /* 0x00000014000e7c02 */ /* 0x000fe20008000f00 */
[----:B------:R-:W-:-:S05]  /*02c0*/  IMAD.U32 R15, RZ, RZ, UR21 ;  /* 0x00000015ff0f7e24 */ /* 0x000fca000f8e00ff */
[----:B--2---:R-:W2:Y:S01]  /*02d0*/  LDG.E.64 R12, desc[UR10][R14.64] ;  /* 0x0000000a0e0c7981 */ /* 0x004ea2000c1e1b00 */
[----:B0-----:R-:W-:-:S05]  /*02e0*/  IMAD.WIDE R4, R7, 0x8, R4 ;  /* 0x0000000807047825 */ /* 0x001fca00078e0204 */
[----:B------:R-:W2:Y:S01]  /*02f0*/  LDG.E.64 R10, desc[UR10][R4.64] ;  /* 0x0000000a040a7981 */ /* 0x000ea2000c1e1b00 */
[----:B------:R-:W-:-:S06]  /*0300*/  UIMAD.WIDE.U32 UR22, UR5, 0x8, UR24 ;  /* 0x00000008051678a5 */ /* 0x000fcc000f8e0018 */
[----:B------:R-:W-:Y:S01]  /*0310*/  MOV R16, UR22 ;  /* 0x0000001600107c02 */ /* 0x000fe20008000f00 */
[----:B------:R-:W-:Y:S01]  /*0320*/  IMAD.U32 R17, RZ, RZ, UR23 ;  /* 0x00000017ff117e24 */ /* 0x000fe2000f8e00ff */
[----:B--2--5:R-:W-:-:S07]  /*0330*/  DFMA R10, R10, R12, R8 ;  /* 0x0000000c0a0a722b */ /* 0x024fce0000000008 */
[----:B------:R0:W-:Y:S04]  /*0340*/  STG.E.64 desc[UR10][R2.64], R10 ;  /* 0x0000000a02007986 */ /* 0x0001e8000c101b0a */
[----:B------:R-:W2:Y:S04]  /*0350*/  LDG.E.64 R12, desc[UR10][R16.64] ;  /* 0x0000000a100c7981 */ /* 0x000ea8000c1e1b00 */
[----:B------:R-:W2:Y:S01]  /*0360*/  LDG.E.64 R8, desc[UR10][R4.64+0x8] ;  /* 0x0000080a04087981 */ /* 0x000ea2000c1e1b00 */
[----:B------:R-:W-:-:S06]  /*0370*/  UIMAD.WIDE.U32 UR22, UR6, 0x8, UR24 ;  /* 0x00000008061678a5 */ /* 0x000fcc000f8e0018 */
[----:B------:R-:W-:Y:S01]  /*0380*/  MOV R18, UR22 ;  /* 0x0000001600127c02 */ /* 0x000fe20008000f00 */
[----:B------:R-:W-:Y:S01]  /*0390*/  IMAD.U32 R19, RZ, RZ, UR23 ;  /* 0x00000017ff137e24 */ /* 0x000fe2000f8e00ff */
[----:B--2---:R-:W-:-:S07]  /*03a0*/  DFMA R8, R8, R12, R10 ;  /* 0x0000000c0808722b */ /* 0x004fce000000000a */
        /* <DEDUP_REMOVED lines=8> */
[----:B------:R-:W3:Y:S04]  /*0430*/  LDG.E.64 R14, desc[UR10][R20.64] ;  /* 0x0000000a140e7981 */ /* 0x000ee8000c1e1b00 */
[----:B0-----:R-:W3:Y:S01]  /*0440*/  LDG.E.64 R10, desc[UR10][R4.64+0x18] ;  /* 0x0000180a040a7981 */ /* 0x001ee2000c1e1b00 */
[----:B------:R-:W-:-:S06]  /*0450*/  UIMAD.WIDE.U32 UR22, UR9, 0x8, UR24 ;  /* 0x00000008091678a5 */ /* 0x000fcc000f8e0018 */
[----:B------:R-:W-:Y:S01]  /*0460*/  MOV R16, UR22 ;  /* 0x0000001600107c02 */ /* 0x000fe20008000f00 */
[----:B------:R-:W-:Y:S01]  /*0470*/  IMAD.U32 R17, RZ, RZ, UR23 ;  /* 0x00000017ff117e24 */ /* 0x000fe2000f8e00ff */
[----:B---3--:R-:W-:-:S07]  /*0480*/  DFMA R10, R10, R14, R12 ;  /* 0x0000000e0a0a722b */ /* 0x008fce000000000c */
[----:B------:R0:W-:Y:S04]  /*0490*/  STG.E.64 desc[UR10][R2.64], R10 ;  /* 0x0000000a02007986 */ /* 0x0001e8000c101b0a */
[----:B------:R-:W3:Y:S04]  /*04a0*/  LDG.E.64 R14, desc[UR10][R16.64] ;  /* 0x0000000a100e7981 */ /* 0x000ee8000c1e1b00 */
[----:B-1----:R-:W3:Y:S01]  /*04b0*/  LDG.E.64 R8, desc[UR10][R4.64+0x20] ;  /* 0x0000200a04087981 */ /* 0x002ee2000c1e1b00 */
[----:B------:R-:W-:-:S06]  /*04c0*/  UIMAD.WIDE.U32 UR22, UR12, 0x8, UR24 ;  /* 0x000000080c1678a5 */ /* 0x000fcc000f8e0018 */
[----:B------:R-:W-:Y:S01]  /*04d0*/  MOV R18, UR22 ;  /* 0x0000001600127c02 */ /* 0x000fe20008000f00 */
[----:B------:R-:W-:Y:S01]  /*04e0*/  IMAD.U32 R19, RZ, RZ, UR23 ;  /* 0x00000017ff137e24 */ /* 0x000fe2000f8e00ff */
[----:B---3--:R-:W-:-:S07]  /*04f0*/  DFMA R8, R8, R14, R10 ;  /* 0x0000000e0808722b */ /* 0x008fce000000000a */
[----:B------:R1:W-:Y:S04]  /*0500*/  STG.E.64 desc[UR10][R2.64], R8 ;  /* 0x0000000802007986 */ /* 0x0003e8000c101b0a */
[----:B------:R-:W3:Y:S04]  /*0510*/  LDG.E.64 R14, desc[UR10][R18.64] ;  /* 0x0000000a120e7981 */ /* 0x000ee8000c1e1b00 */
[----:B--2---:R-:W3:Y:S01]  /*0520*/  LDG.E.64 R12, desc[UR10][R4.64+0x28] ;  /* 0x0000280a040c7981 */ /* 0x004ee2000c1e1b00 */
[----:B------:R-:W-:-:S06]  /*0530*/  UIMAD.WIDE.U32 UR22, UR17, 0x8, UR24 ;  /* 0x00000008111678a5 */ /* 0x000fcc000f8e0018 */
[----:B------:R-:W-:Y:S01]  /*0540*/  MOV R20, UR22 ;  /* 0x0000001600147c02 */ /* 0x000fe20008000f00 */
[----:B------:R-:W-:Y:S01]  /*0550*/  IMAD.U32 R21, RZ, RZ, UR23 ;  /* 0x00000017ff157e24 */ /* 0x000fe2000f8e00ff */
[----:B---3--:R-:W-:-:S07]  /*0560*/  DFMA R12, R12, R14, R8 ;  /* 0x0000000e0c0c722b */ /* 0x008fce0000000008 */
[----:B------:R2:W-:Y:S04]  /*0570*/  STG.E.64 desc[UR10][R2.64], R12 ;  /* 0x0000000c02007986 */ /* 0x0005e8000c101b0a */
[----:B------:R-:W3:Y:S04]  /*0580*/  LDG.E.64 R14, desc[UR10][R20.64] ;  /* 0x0000000a140e7981 */ /* 0x000ee8000c1e1b00 */
[----:B0-----:R-:W3:Y:S01]  /*0590*/  LDG.E.64 R10, desc[UR10][R4.64+0x30] ;  /* 0x0000300a040a7981 */ /* 0x001ee2000c1e1b00 */
[----:B------:R-:W-:Y:S01]  /*05a0*/  UIMAD.WIDE.U32 UR22, UR18, 0x8, UR24 ;  /* 0x00000008121678a5 */ /* 0x000fe2000f8e0018 */
[----:B---3--:R-:W-:-:S05]  /*05b0*/  DFMA R10, R10, R14, R12 ;  /* 0x0000000e0a0a722b */ /* 0x008fca000000000c */
[----:B------:R-:W-:Y:S01]  /*05c0*/  MOV R14, UR22 ;  /* 0x00000016000e7c02 */ /* 0x000fe20008000f00 */
[----:B------:R-:W-:Y:S01]  /*05d0*/  IMAD.U32 R15, RZ, RZ, UR23 ;  /* 0x00000017ff0f7e24 */ /* 0x000fe2000f8e00ff */
[----:B------:R2:W-:Y:S04]  /*05e0*/  STG.E.64 desc[UR10][R2.64], R10 ;  /* 0x0000000a02007986 */ /* 0x0005e8000c101b0a */
[----:B-1----:R-:W3:Y:S04]  /*05f0*/  LDG.E.64 R8, desc[UR10][R4.64+0x38] ;  /* 0x0000380a04087981 */ /* 0x002ee8000c1e1b00 */
[----:B------:R-:W3:Y:S01]  /*0600*/  LDG.E.64 R14, desc[UR10][R14.64] ;  /* 0x0000000a0e0e7981 */ /* 0x000ee2000c1e1b00 */
[----:B------:R-:W-:-:S04]  /*0610*/  UIADD3 UR19, UPT, UPT, UR19, 0x8, URZ ;  /* 0x0000000813137890 */ /* 0x000fc8000fffe0ff */
[----:B------:R-:W-:Y:S01]  /*0620*/  UISETP.NE.AND UP0, UPT, UR19, URZ, UPT ;  /* 0x000000ff1300728c */ /* 0x000fe2000bf05270 */
[----:B------:R-:W-:Y:S01]  /*0630*/  IADD3 R7, PT, PT, R7, 0x8, RZ ;  /* 0x0000000807077810 */ /* 0x000fe20007ffe0ff */
[----:B------:R-:W-:Y:S02]  /*0640*/  UIADD3 UR5, UPT, UPT, UR16, UR5, URZ ;  /* 0x0000000510057290 */ /* 0x000fe4000fffe0ff */
[----:B------:R-:W-:Y:S02]  /*0650*/  UIADD3 UR6, UPT, UPT, UR16, UR6, URZ ;  /* 0x0000000610067290 */ /* 0x000fe4000fffe0ff */
[----:B------:R-:W-:Y:S02]  /*0660*/  UIADD3 UR7, UPT, UPT, UR16, UR7, URZ ;  /* 0x0000000710077290 */ /* 0x000fe4000fffe0ff */
[----:B------:R-:W-:Y:S02]  /*0670*/  UIADD3 UR9, UPT, UPT, UR16, UR9, URZ ;  /* 0x0000000910097290 */ /* 0x000fe4000fffe0ff */
[----:B------:R-:W-:-:S02]  /*0680*/  UIADD3 UR12, UPT, UPT, UR16, UR12, URZ ;  /* 0x0000000c100c7290 */ /* 0x000fc4000fffe0ff */
[----:B------:R-:W-:Y:S02]  /*0690*/  UIADD3 UR17, UPT, UPT, UR16, UR17, URZ ;  /* 0x0000001110117290 */ /* 0x000fe4000fffe0ff */
[----:B------:R-:W-:Y:S02]  /*06a0*/  UIADD3 UR18, UPT, UPT, UR16, UR18, URZ ;  /* 0x0000001210127290 */ /* 0x000fe4000fffe0ff */
[----:B------:R-:W-:Y:S01]  /*06b0*/  UIMAD.WIDE.U32 UR20, UR16, 0x8, UR20 ;  /* 0x00000008101478a5 */ /* 0x000fe2000f8e0014 */
[----:B---3--:R-:W-:-:S07]  /*06c0*/  DFMA R8, R8, R14, R10 ;  /* 0x0000000e0808722b */ /* 0x008fce000000000a */
[----:B------:R2:W-:Y:S01]  /*06d0*/  STG.E.64 desc[UR10][R2.64], R8 ;  /* 0x0000000802007986 */ /* 0x0005e2000c101b0a */
[----:B------:R-:W-:Y:S05]  /*06e0*/  BRA.U UP0, `(.L_x_91) ;  /* 0xfffffff900ec7547 */ /* 0x000fea000b83ffff */
[----:B------:R-:W-:-:S05]  /*06f0*/  UMOV UR5, UR8 ;  /* 0x0000000800057c82 */ /* 0x000fca0008000000 */
.L_x_90:
[----:B------:R-:W-:-:S09]  /*0700*/  UISETP.NE.AND UP0, UPT, UR14, URZ, UPT ;  /* 0x000000ff0e00728c */ /* 0x000fd2000bf05270 */
[----:B------:R-:W-:Y:S05]  /*0710*/  BRA.U !UP0, `(.L_x_92) ;  /* 0x0000000508507547 */ /* 0x000fea000b800000 */
[----:B------:R-:W-:Y:S02]  /*0720*/  UIADD3 UR6, UPT, UPT, UR14, -0x1, URZ ;  /* 0xffffffff0e067890 */ /* 0x000fe4000fffe0ff */
[----:B------:R-:W-:Y:S02]  /*0730*/  UISETP.NE.AND UP1, UPT, UR15, URZ, UPT ;  /* 0x000000ff0f00728c */ /* 0x000fe4000bf25270 */
[----:B------:R-:W-:-:S09]  /*0740*/  UISETP.GE.U32.AND UP0, UPT, UR6, 0x3, UPT ;  /* 0x000000030600788c */ /* 0x000fd2000bf06070 */
[----:B------:R-:W-:Y:S05]  /*0750*/  BRA.U !UP0, `(.L_x_93) ;  /* 0x0000000108947547 */ /* 0x000fea000b800000 */
[----:B------:R-:W0:Y:S01]  /*0760*/  LDC.64 R4, c[0x0][0x388] ;  /* 0x0000e200ff047b82 */ /* 0x000e220000000a00 */
[----:B------:R-:W1:Y:S01]  /*0770*/  LDCU.64 UR6, c[0x0][0x398] ;  /* 0x00007300ff0677ac */ /* 0x000e620008000a00 */
[----:B------:R-:W-:Y:S01]  /*0780*/  VIADD R7, R6, UR5 ;  /* 0x0000000506077c36 */ /* 0x000fe20008000000 */
[----:B------:R-:W-:-:S04]  /*0790*/  UIMAD UR9, UR5, UR13, UR4 ;  /* 0x0000000d050972a4 */ /* 0x000fc8000f8e0204 */
[----:B-1----:R-:W-:Y:S01]  /*07a0*/  UIMAD.WIDE.U32 UR18, UR9, 0x8, UR6 ;  /* 0x00000008091278a5 */ /* 0x002fe2000f8e0006 */
[----:B0-----:R-:W-:-:S05]  /*07b0*/  IMAD.WIDE R4, R7, 0x8, R4 ;  /* 0x0000000807047825 */ /* 0x001fca00078e0204 */
[----:B------:R-:W-:Y:S01]  /*07c0*/  MOV R14, UR18 ;  /* 0x00000012000e7c02 */ /* 0x000fe20008000f00 */
[----:B------:R-:W-:Y:S01]  /*07d0*/  IMAD.U32 R15, RZ, RZ, UR19 ;  /* 0x00000013ff0f7e24 */ /* 0x000fe2000f8e00ff */
[----:B--2---:R-:W2:Y:S04]  /*07e0*/  LDG.E.64 R10, desc[UR10][R4.64] ;  /* 0x0000000a040a7981 */ /* 0x004ea8000c1e1b00 */
[----:B------:R-:W2:Y:S01]  /*07f0*/  LDG.E.64 R12, desc[UR10][R14.64] ;  /* 0x0000000a0e0c7981 */ /* 0x000ea2000c1e1b00 */
[----:B------:R-:W-:-:S04]  /*0800*/  UIADD3 UR9, UPT, UPT, UR9, UR13, URZ ;  /* 0x0000000d09097290 */ /* 0x000fc8000fffe0ff */
[----:B------:R-:W-:-:S06]  /*0810*/  UIMAD.WIDE.U32 UR18, UR9, 0x8, UR6 ;  /* 0x00000008091278a5 */ /* 0x000fcc000f8e0006 */
[----:B------:R-:W-:Y:S01]  /*0820*/  MOV R16, UR18 ;  /* 0x0000001200107c02 */ /* 0x000fe20008000f00 */
[----:B------:R-:W-:Y:S01]  /*0830*/  IMAD.U32 R17, RZ, RZ, UR19 ;  /* 0x00000013ff117e24 */ /* 0x000fe2000f8e00ff */
[----:B--2--5:R-:W-:-:S07]  /*0840*/  DFMA R10, R10, R12, R8 ;  /* 0x0000000c0a0a722b */ /* 0x024fce0000000008 */
[----:B------:R0:W-:Y:S04]  /*0850*/  STG.E.64 desc[UR10][R2.64], R10 ;  /* 0x0000000a02007986 */ /* 0x0001e8000c101b0a */
[----:B------:R-:W2:Y:S04]  /*0860*/  LDG.E.64 R12, desc[UR10][R16.64] ;  /* 0x0000000a100c7981 */ /* 0x000ea8000c1e1b00 */
[----:B------:R-:W2:Y:S01]  /*0870*/  LDG.E.64 R8, desc[UR10][R4.64+0x8] ;  /* 0x0000080a04087981 */ /* 0x000ea2000c1e1b00 */
[----:B------:R-:W-:-:S04]  /*0880*/  UIADD3 UR9, UPT, UPT, UR9, UR13, URZ ;  /* 0x0000000d09097290 */ /* 0x000fc8000fffe0ff */
[----:B------:R-:W-:-:S06]  /*0890*/  UIMAD.WIDE.U32 UR18, UR9, 0x8, UR6 ;  /* 0x00000008091278a5 */ /* 0x000fcc000f8e0006 */
[----:B------:R-:W-:Y:S01]  /*08a0*/  MOV R18, UR18 ;  /* 0x0000001200127c02 */ /* 0x000fe20008000f00 */
[----:B------:R-:W-:Y:S01]  /*08b0*/  IMAD.U32 R19, RZ, RZ, UR19 ;  /* 0x00000013ff137e24 */ /* 0x000fe2000f8e00ff */
[----:B--2---:R-:W-:-:S07]  /*08c0*/  DFMA R12, R8, R12, R10 ;  /* 0x0000000c080c722b */ /* 0x004fce000000000a */
[----:B------:R1:W-:Y:S04]  /*08d0*/  STG.E.64 desc[UR10][R2.64], R12 ;  /* 0x0000000c02007986 */ /* 0x0003e8000c101b0a */
[----:B------:R-:W2:Y:S04]  /*08e0*/  LDG.E.64 R14, desc[UR10][R18.64] ;  /* 0x0000000a120e7981 */ /* 0x000ea8000c1e1b00 */
[----:B------:R-:W2:Y:S01]  /*08f0*/  LDG.E.64 R8, desc[UR10][R4.64+0x10] ;  /* 0x0000100a04087981 */ /* 0x000ea2000c1e1b00 */
[----:B------:R-:W-:-:S04]  /*0900*/  UIADD3 UR9, UPT, UPT, UR9, UR13, URZ ;  /* 0x0000000d09097290 */ /* 0x000fc8000fffe0ff */
[----:B------:R-:W-:-:S06]  /*0910*/  UIMAD.WIDE.U32 UR6, UR9, 0x8, UR6 ;  /* 0x00000008090678a5 */ /* 0x000fcc000f8e0006 */
[----:B0-----:R-:W-:Y:S01]  /*0920*/  MOV R10, UR6 ;  /* 0x00000006000a7c02 */ /* 0x001fe20008000f00 */
[----:B------:R-:W-:Y:S01]  /*0930*/  IMAD.U32 R11, RZ, RZ, UR7 ;  /* 0x00000007ff0b7e24 */ /* 0x000fe2000f8e00ff */
[----:B--2---:R-:W-:-:S07]  /*0940*/  DFMA R14, R8, R14, R12 ;  /* 0x0000000e080e722b */ /* 0x004fce000000000c */
[----:B------:R1:W-:Y:S04]  /*0950*/  STG.E.64 desc[UR10][R2.64], R14 ;  /* 0x0000000e02007986 */ /* 0x0003e8000c101b0a */
[----:B------:R-:W2:Y:S04]  /*0960*/  LDG.E.64 R8, desc[UR10][R4.64+0x18] ;  /* 0x0000180a04087981 */ /* 0x000ea8000c1e1b00 */
[----:B------:R-:W2:Y:S01]  /*0970*/  LDG.E.64 R10, desc[UR10][R10.64] ;  /* 0x0000000a0a0a7981 */ /* 0x000ea2000c1e1b00 */
[----:B------:R-:W-:Y:S01]  /*0980*/  UIADD3 UR5, UPT, UPT, UR5, 0x4, URZ ;  /* 0x0000000405057890 */ /* 0x000fe2000fffe0ff */
[----:B--2---:R-:W-:-:S07]  /*0990*/  DFMA R8, R8, R10, R14 ;  /* 0x0000000a0808722b */ /* 0x004fce000000000e */
[----:B------:R1:W-:Y:S04]  /*09a0*/  STG.E.64 desc[UR10][R2.64], R8 ;  /* 0x0000000802007986 */ /* 0x0003e8000c101b0a */
.L_x_93:
[----:B------:R-:W-:Y:S05]  /*09b0*/  BRA.U !UP1, `(.L_x_92) ;  /* 0x0000000109a87547 */ /* 0x000fea000b800000 */
[----:B------:R-:W-:-:S06]  /*09c0*/  UISETP.NE.AND UP0, UPT, UR15, 0x1, UPT ;  /* 0x000000010f00788c */ /* 0x000fcc000bf05270 */
[----:B------:R-:W-:-:S05]  /*09d0*/  PLOP3.LUT P0, PT, PT, PT, UP0, 0x80, 0x8 ;  /* 0x000000000008781c */ /* 0x000fca0003f0f008 */
[----:B------:R-:W0:Y:S01]  /*09e0*/  @UP0 LDCU.64 UR6, c[0x0][0x398] ;  /* 0x00007300ff0607ac */ /* 0x000e220008000a00 */
[----:B------:R-:W1:Y:S01]  /*09f0*/  @UP0 LDCU.64 UR18, c[0x0][0x388] ;  /* 0x00007100ff1207ac */ /* 0x000e620008000a00 */
[----:B------:R-:W-:-:S06]  /*0a00*/  @UP0 UIMAD UR9, UR5, UR13, UR4 ;  /* 0x0000000d050902a4 */ /* 0x000fcc000f8e0204 */
[----:B------:R-:W-:Y:S01]  /*0a10*/  @P0 IADD3 R5, PT, PT, R6, UR5, RZ ;  /* 0x0000000506050c10 */ /* 0x000fe2000fffe0ff */
[----:B0-----:R-:W-:Y:S01]  /*0a20*/  @UP0 UIMAD.WIDE.U32 UR20, UR9, 0x8, UR6 ;  /* 0x00000008091408a5 */ /* 0x001fe2000f8e0006 */
[----:B-1----:R-:W-:Y:S01]  /*0a30*/  MOV R15, UR19 ;  /* 0x00000013000f7c02 */ /* 0x002fe20008000f00 */
[----:B------:R-:W-:-:S04]  /*0a40*/  IMAD.U32 R14, RZ, RZ, UR18 ;  /* 0x00000012ff0e7e24 */ /* 0x000fc8000f8e00ff */
[----:B------:R-:W-:Y:S01]  /*0a50*/  MOV R17, UR21 ;  /* 0x0000001500117c02 */ /* 0x000fe20008000f00 */
[----:B------:R-:W-:Y:S02]  /*0a60*/  IMAD.U32 R16, RZ, RZ, UR20 ;  /* 0x00000014ff107e24 */ /* 0x000fe4000f8e00ff */
[----:B------:R-:W-:-:S03]  /*0a70*/  @P0 IMAD.WIDE R14, R5, 0x8, R14 ;  /* 0x00000008050e0825 */ /* 0x000fc600078e020e */
[----:B--2---:R-:W2:Y:S04]  /*0a80*/  @P0 LDG.E.64 R10, desc[UR10][R16.64] ;  /* 0x0000000a100a0981 */ /* 0x004ea8000c1e1b00 */
[----:B------:R-:W2:Y:S01]  /*0a90*/  @P0 LDG.E.64 R4, desc[UR10][R14.64] ;  /* 0x0000000a0e040981 */ /* 0x000ea2000c1e1b00 */
[----:B------:R-:W-:-:S04]  /*0aa0*/  @UP0 UIADD3 UR9, UPT, UPT, UR9, UR13, URZ ;  /* 0x0000000d09090290 */ /* 0x000fc8000fffe0ff */
[----:B------:R-:W-:-:S06]  /*0ab0*/  @UP0 UIMAD.WIDE.U32 UR6, UR9, 0x8, UR6 ;  /* 0x00000008090608a5 */ /* 0x000fcc000f8e0006 */
[----:B------:R-:W-:Y:S01]  /*0ac0*/  MOV R12, UR6 ;  /* 0x00000006000c7c02 */ /* 0x000fe20008000f00 */
[----:B------:R-:W-:-:S04]  /*0ad0*/  IMAD.U32 R13, RZ, RZ, UR7 ;  /* 0x00000007ff0d7e24 */ /* 0x000fc8000f8e00ff */
[----:B------:R-:W0:Y:S01]  /*0ae0*/  LDCU UR6, c[0x0][0x380] ;  /* 0x00007000ff0677ac */ /* 0x000e220008000800 */
[----:B--2--5:R-:W-:-:S07]  /*0af0*/  @P0 DFMA R4, R4, R10, R8 ;  /* 0x0000000a0404022b */ /* 0x024fce0000000008 */
[----:B------:R1:W-:Y:S04]  /*0b00*/  @P0 STG.E.64 desc[UR10][R2.64], R4 ;  /* 0x0000000402000986 */ /* 0x0003e8000c101b0a */
[----:B------:R-:W2:Y:S04]  /*0b10*/  @P0 LDG.E.64 R10, desc[UR10][R14.64+0x8] ;  /* 0x0000080a0e0a0981 */ /* 0x000ea8000c1e1b00 */
[----:B------:R-:W2:Y:S01]  /*0b20*/  @P0 LDG.E.64 R12, desc[UR10][R12.64] ;  /* 0x0000000a0c0c0981 */ /* 0x000ea2000c1e1b00 */
[----:B0-----:R-:W-:Y:S02]  /*0b30*/  ULOP3.LUT UP1, URZ, UR6, 0x1, URZ, 0xc0, !UPT ;  /* 0x0000000106ff7892 */ /* 0x001fe4000f82c0ff */
[----:B------:R-:W-:-:S04]  /*0b40*/  @UP0 UIADD3 UR5, UPT, UPT, UR5, 0x2, URZ ;  /* 0x0000000205050890 */ /* 0x000fc8000fffe0ff */
[----:B------:R-:W-:-:S05]  /*0b50*/  PLOP3.LUT P1, PT, PT, PT, UP1, 0x80, 0x8 ;  /* 0x000000000008781c */ /* 0x000fca0003f2f018 */
[----:B------:R-:W0:Y:S01]  /*0b60*/  @UP1 LDCU.64 UR18, c[0x0][0x388] ;  /* 0x00007100ff1217ac */ /* 0x000e220008000a00 */
[----:B------:R-:W3:Y:S01]  /*0b70*/  @UP1 LDCU.64 UR6, c[0x0][0x398] ;  /* 0x00007300ff0617ac */ /* 0x000ee20008000a00 */
[----:B------:R-:W-:-:S06]  /*0b80*/  @UP1 UIMAD UR9, UR5, UR13, UR4 ;  /* 0x0000000d050912a4 */ /* 0x000fcc000f8e0204 */
[----:B------:R-:W-:Y:S01]  /*0b90*/  @P1 VIADD R7, R6, UR5 ;  /* 0x0000000506071c36 */ /* 0x000fe20008000000 */
[----:B0-----:R-:W-:Y:S02]  /*0ba0*/  MOV R16, UR18 ;  /* 0x0000001200107c02 */ /* 0x001fe40008000f00 */
[----:B------:R-:W-:Y:S01]  /*0bb0*/  MOV R17, UR19 ;  /* 0x0000001300117c02 */ /* 0x000fe20008000f00 */
[----:B---3--:R-:W-:Y:S01]  /*0bc0*/  @UP1 UIMAD.WIDE.U32 UR6, UR9, 0x8, UR6 ;  /* 0x00000008090618a5 */ /* 0x008fe2000f8e0006 */
[----:B--2---:R-:W-:Y:S01]  /*0bd0*/  @P0 DFMA R8, R10, R12, R4 ;  /* 0x0000000c0a08022b */ /* 0x004fe20000000004 */
[----:B-1----:R-:W-:-:S04]  /*0be0*/  @P1 IMAD.WIDE R4, R7, 0x8, R16 ;  /* 0x0000000807041825 */ /* 0x002fc800078e0210 */
[----:B------:R-:W-:Y:S02]  /*0bf0*/  MOV R12, UR6 ;  /* 0x00000006000c7c02 */ /* 0x000fe40008000f00 */
[----:B------:R-:W-:Y:S01]  /*0c00*/  MOV R13, UR7 ;  /* 0x00000007000d7c02 */ /* 0x000fe20008000f00 */
[----:B------:R0:W-:Y:S04]  /*0c10*/  @P0 STG.E.64 desc[UR10][R2.64], R8 ;  /* 0x0000000802000986 */ /* 0x0001e8000c101b0a */
[----:B------:R-:W2:Y:S04]  /*0c20*/  @P1 LDG.E.64 R4, desc[UR10][R4.64] ;  /* 0x0000000a04041981 */ /* 0x000ea8000c1e1b00 */
[----:B------:R-:W2:Y:S02]  /*0c30*/  @P1 LDG.E.64 R10, desc[UR10][R12.64] ;  /* 0x0000000a0c0a1981 */ /* 0x000ea4000c1e1b00 */
[----:B--2---:R-:W-:-:S07]  /*0c40*/  @P1 DFMA R10, R4, R10, R8 ;  /* 0x0000000a040a122b */ /* 0x004fce0000000008 */
[----:B------:R0:W-:Y:S04]  /*0c50*/  @P1 STG.E.64 desc[UR10][R2.64], R10 ;  /* 0x0000000a02001986 */ /* 0x0001e8000c101b0a */
.L_x_92:
[----:B------:R-:W-:-:S04]  /*0c60*/  UIADD3 UR4, UPT, UPT, UR4, 0x1, URZ ;  /* 0x0000000104047890 */ /* 0x000fc8000fffe0ff */
[----:B------:R-:W-:-:S09]  /*0c70*/  UISETP.NE.AND UP0, UPT, UR4, UR13, UPT ;  /* 0x0000000d0400728c */ /* 0x000fd2000bf05270 */
[----:B------:R-:W-:Y:S05]  /*0c80*/  BRA.U UP0, `(.L_x_94) ;  /* 0xfffffff500347547 */ /* 0x000fea000b83ffff */
[----:B------:R-:W-:Y:S05]  /*0c90*/  EXIT ;  /* 0x000000000000794d */ /* 0x000fea0003800000 */
.L_x_95:
        /* <DEDUP_REMOVED lines=14> */
.L_x_103:


//--------------------- .nv.global.init           --------------------------
	.section	.nv.global.init,"aw",@progbits
.nv.global.init:
	.type		$str$2,@object
	.size		$str$2,($str - $str$2)
$str$2:
        /*0000*/ 	.byte	0x64, 0x69, 0x6d, 0x20, 0x3d, 0x3d, 0x20, 0x31, 0x36, 0x00
	.type		$str,@object
	.size		$str,($str$1 - $str)
$str:
        /*000a*/ 	.byte	0x6f, 0x75, 0x74, 0x5f, 0x64, 0x69, 0x6d, 0x20, 0x3d, 0x3d, 0x20, 0x31, 0x36, 0x00
	.type		$str$1,@object
	.size		$str$1,(__unnamed_1 - $str$1)
$str$1:
        /*0018*/ 	.byte	0x2f, 0x74, 0x6d, 0x70, 0x2f, 0x73, 0x61, 0x73, 0x73, 0x5f, 0x63, 0x75, 0x5f, 0x77, 0x71, 0x69
        /*0028*/ 	.byte	0x38, 0x65, 0x37, 0x34, 0x33, 0x2f, 0x6b, 0x2e, 0x63, 0x75, 0x00
	.type		__unnamed_1,@object
	.size		__unnamed_1,(__unnamed_2 - __unnamed_1)
__unnamed_1:
        /*0033*/ 	.byte	0x76, 0x6f, 0x69, 0x64, 0x20, 0x58, 0x57, 0x5f, 0x62, 0x6c, 0x6f, 0x63, 0x6b, 0x69, 0x7a, 0x65
        /*0043*/ 	.byte	0x64, 0x5f, 0x62, 0x65, 0x74, 0x74, 0x65, 0x72, 0x5f, 0x28, 0x69, 0x6e, 0x74, 0x2c, 0x20, 0x69
        /*0053*/ 	.byte	0x6e, 0x74, 0x2c, 0x20, 0x64, 0x6f, 0x75, 0x62, 0x6c, 0x65, 0x20, 0x2a, 0x2c, 0x20, 0x64, 0x6f
        /*0063*/ 	.byte	0x75, 0x62, 0x6c, 0x65, 0x20, 0x2a, 0x2c, 0x20, 0x64, 0x6f, 0x75, 0x62, 0x6c, 0x65, 0x20, 0x2a
        /*0073*/ 	.byte	0x2c, 0x20, 0x69, 0x6e, 0x74, 0x29, 0x00
	.type		__unnamed_2,@object
	.size		__unnamed_2,(__unnamed_3 - __unnamed_2)
__unnamed_2:
        /*007a*/ 	.byte	0x76, 0x6f, 0x69, 0x64, 0x20, 0x6c, 0x6f, 0x67, 0x53, 0x6f, 0x66, 0x74, 0x6d, 0x61, 0x78, 0x5f
        /*008a*/ 	.byte	0x41, 0x58, 0x5f, 0x28, 0x69, 0x6e, 0x74, 0x2c, 0x20, 0x64, 0x6f, 0x75, 0x62, 0x6c, 0x65, 0x20
        /*009a*/ 	.byte	0x2a, 0x2c, 0x20, 0x64, 0x6f, 0x75, 0x62, 0x6c, 0x65, 0x20, 0x2a, 0x2c, 0x20, 0x69, 0x6e, 0x74
        /*00aa*/ 	.byte	0x20, 0x2a, 0x2c, 0x20, 0x69, 0x6e, 0x74, 0x20, 0x2a, 0x2c, 0x20, 0x64, 0x6f, 0x75, 0x62, 0x6c
        /*00ba*/ 	.byte	0x65, 0x20, 0x2a, 0x2c, 0x20, 0x69, 0x6e, 0x74, 0x29, 0x00
	.type		__unnamed_3,@object
	.size		__unnamed_3,(__unnamed_4 - __unnamed_3)
__unnamed_3:
        /*00c4*/ 	.byte	0x76, 0x6f, 0x69, 0x64, 0x20, 0x6c, 0x6f, 0x67, 0x53, 0x6f, 0x66, 0x74, 0x6d, 0x61, 0x78, 0x5f
        /*00d4*/ 	.byte	0x41, 0x58, 0x5f, 0x62, 0x65, 0x74, 0x74, 0x65, 0x72, 0x5f, 0x28, 0x69, 0x6e, 0x74, 0x2c, 0x20
        /*00e4*/ 	.byte	0x64, 0x6f, 0x75, 0x62, 0x6c, 0x65, 0x20, 0x2a, 0x2c, 0x20, 0x64, 0x6f, 0x75, 0x62, 0x6c, 0x65
        /*00f4*/ 	.byte	0x20, 0x2a, 0x2c, 0x20, 0x69, 0x6e, 0x74, 0x20, 0x2a, 0x2c, 0x20, 0x69, 0x6e, 0x74, 0x20, 0x2a
        /*0104*/ 	.byte	0x2c, 0x20, 0x64, 0x6f, 0x75, 0x62, 0x6c, 0x65, 0x20, 0x2a, 0x2c, 0x20, 0x69, 0x6e, 0x74, 0x29
        /*0114*/ 	.byte	0x00
	.type		__unnamed_4,@object
	.size		__unnamed_4,(.L_3 - __unnamed_4)
__unnamed_4:
        /*0115*/ 	.byte	0x76, 0x6f, 0x69, 0x64, 0x20, 0x6c, 0x6f, 0x67, 0x53, 0x6f, 0x66, 0x74, 0x6d, 0x61, 0x78, 0x5f
        /*0125*/ 	.byte	0x41, 0x58, 0x5f, 0x62, 0x65, 0x74, 0x74, 0x65, 0x72, 0x5f, 0x72, 0x6f, 0x77, 0x73, 0x75, 0x6d
        /*0135*/ 	.byte	0x5f, 0x74, 0x72, 0x69, 0x63, 0x6b, 0x5f, 0x28, 0x69, 0x6e, 0x74, 0x2c, 0x20, 0x64, 0x6f, 0x75
        /*0145*/ 	.byte	0x62, 0x6c, 0x65, 0x20, 0x2a, 0x2c, 0x20, 0x64, 0x6f, 0x75, 0x62, 0x6c, 0x65, 0x20, 0x2a, 0x2c
        /*0155*/ 	.byte	0x20, 0x69, 0x6e, 0x74, 0x20, 0x2a, 0x2c, 0x20, 0x69, 0x6e, 0x74, 0x20, 0x2a, 0x2c, 0x20, 0x64
        /*0165*/ 	.byte	0x6f, 0x75, 0x62, 0x6c, 0x65, 0x20, 0x2a, 0x2c, 0x20, 0x69, 0x6e, 0x74, 0x29, 0x00
.L_3:


//--------------------- .nv.shared._Z34logSoftmax_AX_better_rowsum_trick_iPdS_PiS0_S_i --------------------------
	.section	.nv.shared._Z34logSoftmax_AX_better_rowsum_trick_iPdS_PiS0_S_i,"aw",@nobits
	.sectionflags	@""
	.align	16
	.zero		1024


//--------------------- .nv.shared.reserved.0     --------------------------
	.section	.nv.shared.reserved.0,"aw",@nobits
	.weak		__nv_reservedSMEM_offset_0_alias
	.size		__nv_reservedSMEM_offset_0_alias, 0, 64
	.other		__nv_reservedSMEM_offset_0_alias,@"STO_CUDA_RESERVED_SHARED STV_DEFAULT"
__nv_reservedSMEM_offset_0_alias:
	.zero		0
	.zero		64


//--------------------- .nv.shared._Z21logSoftmax_AX_better_iPdS_PiS0_S_i --------------------------
	.section	.nv.shared._Z21logSoftmax_AX_better_iPdS_PiS0_S_i,"aw",@nobits
	.sectionflags	@""
	.align	16
	.zero		1024


//--------------------- .nv.shared._Z14logSoftmax_AX_iPdS_PiS0_S_i --------------------------
	.section	.nv.shared._Z14logSoftmax_AX_iPdS_PiS0_S_i,"aw",@nobits
	.sectionflags	@""
	.align	16
.nv.shared._Z14logSoftmax_AX_iPdS_PiS0_S_i:
	.zero		1408


//--------------------- .nv.shared._Z3AX_iPdS_PiS0_S_i --------------------------
	.section	.nv.shared._Z3AX_iPdS_PiS0_S_i,"aw",@nobits
	.sectionflags	@""
	.align	16
	.zero		1024


//--------------------- .nv.shared._Z8sgemm_V1PdS_S_iii --------------------------
	.section	.nv.shared._Z8sgemm_V1PdS_S_iii,"aw",@nobits
	.sectionflags	@""
	.align	16
.nv.shared._Z8sgemm_V1PdS_S_iii:
	.zero		2048


//--------------------- .nv.shared._Z20XW_blockized_better_iiPdS_S_i --------------------------
	.section	.nv.shared._Z20XW_blockized_better_iiPdS_S_i,"aw",@nobits
	.sectionflags	@""
	.align	16
.nv.shared._Z20XW_blockized_better_iiPdS_S_i:
	.zero		7168


//--------------------- .nv.shared._Z13XW_blockized_iiPdS_S_i --------------------------
	.section	.nv.shared._Z13XW_blockized_iiPdS_S_i,"aw",@nobits
	.sectionflags	@""
	.align	16
.nv.shared._Z13XW_blockized_iiPdS_S_i:
	.zero		7168


//--------------------- .nv.shared._Z3XW_iiPdS_S_i --------------------------
	.section	.nv.shared._Z3XW_iiPdS_S_i,"aw",@nobits
	.sectionflags	@""
	.align	16
	.zero		1024


//--------------------- .nv.constant0._Z34logSoftmax_AX_better_rowsum_trick_iPdS_PiS0_S_i --------------------------
	.section	.nv.constant0._Z34logSoftmax_AX_better_rowsum_trick_iPdS_PiS0_S_i,"a",@progbits
	.sectionflags	@""
	.align	4
.nv.constant0._Z34logSoftmax_AX_better_rowsum_trick_iPdS_PiS0_S_i:
	.zero		948


//--------------------- .nv.constant0._Z21logSoftmax_AX_better_iPdS_PiS0_S_i --------------------------
	.section	.nv.constant0._Z21logSoftmax_AX_better_iPdS_PiS0_S_i,"a",@progbits
	.sectionflags	@""
	.align	4
.nv.constant0._Z21logSoftmax_AX_better_iPdS_PiS0_S_i:
	.zero		948


//--------------------- .nv.constant0._Z14logSoftmax_AX_iPdS_PiS0_S_i --------------------------
	.section	.nv.constant0._Z14logSoftmax_AX_iPdS_PiS0_S_i,"a",@progbits
	.sectionflags	@""
	.align	4
.nv.constant0._Z14logSoftmax_AX_iPdS_PiS0_S_i:
	.zero		948


//--------------------- .nv.constant0._Z3AX_iPdS_PiS0_S_i --------------------------
	.section	.nv.constant0._Z3AX_iPdS_PiS0_S_i,"a",@progbits
	.sectionflags	@""
	.align	4
.nv.constant0._Z3AX_iPdS_PiS0_S_i:
	.zero		948


//--------------------- .nv.constant0._Z8sgemm_V1PdS_S_iii --------------------------
	.section	.nv.constant0._Z8sgemm_V1PdS_S_iii,"a",@progbits
	.sectionflags	@""
	.align	4
.nv.constant0._Z8sgemm_V1PdS_S_iii:
	.zero		932


//--------------------- .nv.constant0._Z20XW_blockized_better_iiPdS_S_i --------------------------
	.section	.nv.constant0._Z20XW_blockized_better_iiPdS_S_i,"a",@progbits
	.sectionflags	@""
	.align	4
.nv.constant0._Z20XW_blockized_better_iiPdS_S_i:
	.zero		932


//--------------------- .nv.constant0._Z13XW_blockized_iiPdS_S_i --------------------------
	.section	.nv.constant0._Z13XW_blockized_iiPdS_S_i,"a",@progbits
	.sectionflags	@""
	.align	4
.nv.constant0._Z13XW_blockized_iiPdS_S_i:
	.zero		932


//--------------------- .nv.constant0._Z3XW_iiPdS_S_i --------------------------
	.section	.nv.constant0._Z3XW_iiPdS_S_i,"a",@progbits
	.sectionflags	@""
	.align	4
.nv.constant0._Z3XW_iiPdS_S_i:
	.zero		932


//--------------------- SYMBOLS --------------------------

	.type		.nv.reservedSmem.offset0,@object
	.size		.nv.reservedSmem.offset0,0x4
	.type		.nv.reservedSmem.cap,@object
	.size		.nv.reservedSmem.cap,0x4
	.type		__assertfail,@function
